// auto-generated by cutlass_sweep.gemm — config: {"arch": "sm_100", "cluster_m": 8, "cluster_n": 1, "dtype": "fp16", "dtype_b": "fp16", "layout": "nt", "stages": 0, "tile_k": 64, "tile_m": 64, "tile_n": 128}
#include "cutlass/cutlass.h"
#include "cutlass/gemm/collective/collective_builder.hpp"
#include "cutlass/gemm/device/gemm_universal_adapter.h"
#include "cutlass/gemm/kernel/gemm_universal.hpp"
#include "cutlass/epilogue/collective/collective_builder.hpp"

using ElemA = cutlass::half_t;
using ElemB = cutlass::half_t;
using ElemCD = cutlass::half_t;
using Acc  = float;
using TileShape    = cute::Shape<cute::_64, cute::_128, cute::_64>;
using ClusterShape = cute::Shape<cute::_8, cute::_1, cute::_1>;

using CollectiveEpilogue = typename cutlass::epilogue::collective::CollectiveBuilder<
    cutlass::arch::Sm100, cutlass::arch::OpClassTensorOp,
    TileShape, ClusterShape,
    cutlass::epilogue::collective::EpilogueTileAuto,
    Acc, Acc,
    ElemCD, cutlass::layout::RowMajor, 128 / cutlass::sizeof_bits<ElemCD>::value,
    ElemCD, cutlass::layout::RowMajor, 128 / cutlass::sizeof_bits<ElemCD>::value,
    cutlass::epilogue::collective::EpilogueScheduleAuto
  >::CollectiveOp;

using CollectiveMainloop = typename cutlass::gemm::collective::CollectiveBuilder<
    cutlass::arch::Sm100, cutlass::arch::OpClassTensorOp,
    ElemA, cutlass::layout::RowMajor, 128 / cutlass::sizeof_bits<ElemA>::value,
    ElemB, cutlass::layout::ColumnMajor, 128 / cutlass::sizeof_bits<ElemB>::value,
    Acc,
    TileShape, ClusterShape,
    cutlass::gemm::collective::StageCountAutoCarveout<static_cast<int>(sizeof(typename CollectiveEpilogue::SharedStorage))>,
    cutlass::gemm::collective::KernelScheduleAuto
  >::CollectiveOp;

using GemmKernel = cutlass::gemm::kernel::GemmUniversal<
    cute::Shape<int,int,int,int>,
    CollectiveMainloop,
    CollectiveEpilogue
>;
using Gemm = cutlass::gemm::device::GemmUniversalAdapter<GemmKernel>;

// Force the device kernel symbol into the cubin without needing a host main.
auto* _anchor = &cutlass::device_kernel<GemmKernel>;


// ===== COMPILED SASS (sm_100a) =====

	.target	sm_100a

	.elftype	@"ET_EXEC"


//--------------------- .note.nv.tkinfo           --------------------------
	.section	.note.nv.tkinfo,"",@"SHT_NOTE"
	.sectionflags	@"SHF_NOTE_NV_TKINFO"
	.tkinfo
        /*0018*/ 	.word	0x00000002
        /*0030*/ 	.string	""
        /*0030*/ 	.string	"ptxas"
        /*0030*/ 	.string	"Cuda compilation tools, release 13.0, V13.0.88"
        /*0030*/ 	.string	"Build cuda_13.0.r13.0/compiler.36424714_0"
        /*0030*/ 	.string	"-arch sm_100a -m 64 "



//--------------------- .note.nv.cuinfo           --------------------------
	.section	.note.nv.cuinfo,"",@"SHT_NOTE"
	.sectionflags	@"SHF_NOTE_NV_CUINFO"
        /*0018*/ 	.short	0x0002
        /*001a*/ 	.short	0x0064
        /*001c*/ 	.short	0x0082
	.zero		2


//--------------------- .nv.info                  --------------------------
	.section	.nv.info,"",@"SHT_CUDA_INFO"
	.align	4


	//----- nvinfo : EIATTR_REGCOUNT
	.align		4
        /*0000*/ 	.byte	0x04, 0x2f
        /*0002*/ 	.short	(.L_19 - .L_18)
	.align		4
.L_18:
        /*0004*/ 	.word	index@(_ZN7cutlass13device_kernelINS_4gemm6kernel13GemmUniversalIN4cute5tupleIJiiiiEEENS1_10collective13CollectiveMmaINS1_35MainloopSm100TmaUmmaWarpSpecializedILi8ELi2ELi4ENS5_IJNS4_1CILi8EEENSA_ILi1EEESC_EEEEENS5_IJNSA_ILi64EEENSA_ILi128EEESF_EEENS_6half_tENS5_IJlSC_lEEESI_SJ_NS4_8TiledMMAINS4_8MMA_AtomIJNS4_20SM100_MMA_F16BF16_SSISI_SI_fLi64ELi128ELNS4_4UMMA5MajorE0ELSO_0ELNSN_7ScaleInE0ELSP_0EEEEEENS4_6LayoutINS5_IJSC_SC_SC_EEENS5_IJNSA_ILi0EEESU_SU_EEEEENS5_IJNS4_10UnderscoreESX_SX_EEEEENS4_13SM90_TMA_LOADENS4_14ComposedLayoutINS4_7SwizzleILi3ELi4ELi3EEENS4_18smem_ptr_flag_bitsILi16EEENSS_INS5_IJSB_SF_EEENS5_IJSF_SC_EEEEEEEvNS4_8identityENS4_23SM90_TMA_LOAD_MULTICASTES19_vS1A_EENS_8epilogue10collective18CollectiveEpilogueINS1D_23Sm100TmaWarpSpecializedILi4ELi2ELi16ELb1ELb0EEEJSH_NS5_IJNSS_ISF_SC_EENSS_INSA_ILi32EEESC_EEEEESI_SJ_SI_SJ_NS1D_6fusion15FusionCallbacksIS1H_NS1M_17LinearCombinationISI_fSI_fLNS_15FloatRoundStyleE2EEESH_S1L_JEEENS4_5SM1004TMEM4LOAD26SM100_TMEM_LOAD_16dp256b4xES10_NS11_INS12_ILi2ELi4ELi3EEES15_NSS_INS5_IJSB_S1J_EEENS5_IJS1J_SC_EEEEEEENS4_17SM75_U32x4_LDSM_NENS4_14SM90_TMA_STOREES20_NS4_17SM90_U32x4_STSM_NENS4_39AutoVectorizingCopyWithAssumedAlignmentILi128EEEEEEvvEEEEvNT_6ParamsE)
        /*0008*/ 	.word	0x00000044


	//----- nvinfo : EIATTR_FRAME_SIZE
	.align		4
.L_19:
        /*000c*/ 	.byte	0x04, 0x11
        /*000e*/ 	.short	(.L_21 - .L_20)
	.align		4
.L_20:
        /*0010*/ 	.word	index@($__internal_2_$__cuda_sm10x_tcgen05_guardrail_trap_unallocated_columns_being_dealloced)
        /*0014*/ 	.word	0x00000000


	//----- nvinfo : EIATTR_FRAME_SIZE
	.align		4
.L_21:
        /*0018*/ 	.byte	0x04, 0x11
        /*001a*/ 	.short	(.L_23 - .L_22)
	.align		4
.L_22:
        /*001c*/ 	.word	index@($__internal_1_$__cuda_sm10x_tcgen05_guardrail_trap_phase_invalid_during_alloc)
        /*0020*/ 	.word	0x00000000


	//----- nvinfo : EIATTR_FRAME_SIZE
	.align		4
.L_23:
        /*0024*/ 	.byte	0x04, 0x11
        /*0026*/ 	.short	(.L_25 - .L_24)
	.align		4
.L_24:
        /*0028*/ 	.word	index@($__internal_0_$__cuda_sm10x_tcgen05_guardrail_trap_col_being_dealloced_not_returned_by_alloc)
        /*002c*/ 	.word	0x00000000


	//----- nvinfo : EIATTR_FRAME_SIZE
	.align		4
.L_25:
        /*0030*/ 	.byte	0x04, 0x11
        /*0032*/ 	.short	(.L_27 - .L_26)
	.align		4
.L_26:
        /*0034*/ 	.word	index@(_ZN7cutlass13device_kernelINS_4gemm6kernel13GemmUniversalIN4cute5tupleIJiiiiEEENS1_10collective13CollectiveMmaINS1_35MainloopSm100TmaUmmaWarpSpecializedILi8ELi2ELi4ENS5_IJNS4_1CILi8EEENSA_ILi1EEESC_EEEEENS5_IJNSA_ILi64EEENSA_ILi128EEESF_EEENS_6half_tENS5_IJlSC_lEEESI_SJ_NS4_8TiledMMAINS4_8MMA_AtomIJNS4_20SM100_MMA_F16BF16_SSISI_SI_fLi64ELi128ELNS4_4UMMA5MajorE0ELSO_0ELNSN_7ScaleInE0ELSP_0EEEEEENS4_6LayoutINS5_IJSC_SC_SC_EEENS5_IJNSA_ILi0EEESU_SU_EEEEENS5_IJNS4_10UnderscoreESX_SX_EEEEENS4_13SM90_TMA_LOADENS4_14ComposedLayoutINS4_7SwizzleILi3ELi4ELi3EEENS4_18smem_ptr_flag_bitsILi16EEENSS_INS5_IJSB_SF_EEENS5_IJSF_SC_EEEEEEEvNS4_8identityENS4_23SM90_TMA_LOAD_MULTICASTES19_vS1A_EENS_8epilogue10collective18CollectiveEpilogueINS1D_23Sm100TmaWarpSpecializedILi4ELi2ELi16ELb1ELb0EEEJSH_NS5_IJNSS_ISF_SC_EENSS_INSA_ILi32EEESC_EEEEESI_SJ_SI_SJ_NS1D_6fusion15FusionCallbacksIS1H_NS1M_17LinearCombinationISI_fSI_fLNS_15FloatRoundStyleE2EEESH_S1L_JEEENS4_5SM1004TMEM4LOAD26SM100_TMEM_LOAD_16dp256b4xES10_NS11_INS12_ILi2ELi4ELi3EEES15_NSS_INS5_IJSB_S1J_EEENS5_IJS1J_SC_EEEEEEENS4_17SM75_U32x4_LDSM_NENS4_14SM90_TMA_STOREES20_NS4_17SM90_U32x4_STSM_NENS4_39AutoVectorizingCopyWithAssumedAlignmentILi128EEEEEEvvEEEEvNT_6ParamsE)
        /*0038*/ 	.word	0x00000000


	//----- nvinfo : EIATTR_MIN_STACK_SIZE
	.align		4
.L_27:
        /*003c*/ 	.byte	0x04, 0x12
        /*003e*/ 	.short	(.L_29 - .L_28)
	.align		4
.L_28:
        /*0040*/ 	.word	index@(_ZN7cutlass13device_kernelINS_4gemm6kernel13GemmUniversalIN4cute5tupleIJiiiiEEENS1_10collective13CollectiveMmaINS1_35MainloopSm100TmaUmmaWarpSpecializedILi8ELi2ELi4ENS5_IJNS4_1CILi8EEENSA_ILi1EEESC_EEEEENS5_IJNSA_ILi64EEENSA_ILi128EEESF_EEENS_6half_tENS5_IJlSC_lEEESI_SJ_NS4_8TiledMMAINS4_8MMA_AtomIJNS4_20SM100_MMA_F16BF16_SSISI_SI_fLi64ELi128ELNS4_4UMMA5MajorE0ELSO_0ELNSN_7ScaleInE0ELSP_0EEEEEENS4_6LayoutINS5_IJSC_SC_SC_EEENS5_IJNSA_ILi0EEESU_SU_EEEEENS5_IJNS4_10UnderscoreESX_SX_EEEEENS4_13SM90_TMA_LOADENS4_14ComposedLayoutINS4_7SwizzleILi3ELi4ELi3EEENS4_18smem_ptr_flag_bitsILi16EEENSS_INS5_IJSB_SF_EEENS5_IJSF_SC_EEEEEEEvNS4_8identityENS4_23SM90_TMA_LOAD_MULTICASTES19_vS1A_EENS_8epilogue10collective18CollectiveEpilogueINS1D_23Sm100TmaWarpSpecializedILi4ELi2ELi16ELb1ELb0EEEJSH_NS5_IJNSS_ISF_SC_EENSS_INSA_ILi32EEESC_EEEEESI_SJ_SI_SJ_NS1D_6fusion15FusionCallbacksIS1H_NS1M_17LinearCombinationISI_fSI_fLNS_15FloatRoundStyleE2EEESH_S1L_JEEENS4_5SM1004TMEM4LOAD26SM100_TMEM_LOAD_16dp256b4xES10_NS11_INS12_ILi2ELi4ELi3EEES15_NSS_INS5_IJSB_S1J_EEENS5_IJS1J_SC_EEEEEEENS4_17SM75_U32x4_LDSM_NENS4_14SM90_TMA_STOREES20_NS4_17SM90_U32x4_STSM_NENS4_39AutoVectorizingCopyWithAssumedAlignmentILi128EEEEEEvvEEEEvNT_6ParamsE)
        /*0044*/ 	.word	0x00000000
.L_29:


//--------------------- .nv.compat                --------------------------
	.section	.nv.compat,"",@"SHT_CUDA_COMPAT_INFO"
	.align	4
        /*0000*/ 	.byte	0x02, 0x09, 0x01, 0x00, 0x02, 0x02, 0x02, 0x00, 0x02, 0x05, 0x05, 0x00, 0x03, 0x07, 0x01, 0x01
        /*0010*/ 	.byte	0x02, 0x03, 0x01, 0x00, 0x02, 0x06, 0x01, 0x00, 0x04, 0x0b, 0x08, 0x00, 0x09, 0x00, 0x00, 0x00
        /*0020*/ 	.byte	0x00, 0x00, 0x00, 0x00


//--------------------- .nv.info._ZN7cutlass13device_kernelINS_4gemm6kernel13GemmUniversalIN4cute5tupleIJiiiiEEENS1_10collective13CollectiveMmaINS1_35MainloopSm100TmaUmmaWarpSpecializedILi8ELi2ELi4ENS5_IJNS4_1CILi8EEENSA_ILi1EEESC_EEEEENS5_IJNSA_ILi64EEENSA_ILi128EEESF_EEENS_6half_tENS5_IJlSC_lEEESI_SJ_NS4_8TiledMMAINS4_8MMA_AtomIJNS4_20SM100_MMA_F16BF16_SSISI_SI_fLi64ELi128ELNS4_4UMMA5MajorE0ELSO_0ELNSN_7ScaleInE0ELSP_0EEEEEENS4_6LayoutINS5_IJSC_SC_SC_EEENS5_IJNSA_ILi0EEESU_SU_EEEEENS5_IJNS4_10UnderscoreESX_SX_EEEEENS4_13SM90_TMA_LOADENS4_14ComposedLayoutINS4_7SwizzleILi3ELi4ELi3EEENS4_18smem_ptr_flag_bitsILi16EEENSS_INS5_IJSB_SF_EEENS5_IJSF_SC_EEEEEEEvNS4_8identityENS4_23SM90_TMA_LOAD_MULTICASTES19_vS1A_EENS_8epilogue10collective18CollectiveEpilogueINS1D_23Sm100TmaWarpSpecializedILi4ELi2ELi16ELb1ELb0EEEJSH_NS5_IJNSS_ISF_SC_EENSS_INSA_ILi32EEESC_EEEEESI_SJ_SI_SJ_NS1D_6fusion15FusionCallbacksIS1H_NS1M_17LinearCombinationISI_fSI_fLNS_15FloatRoundStyleE2EEESH_S1L_JEEENS4_5SM1004TMEM4LOAD26SM100_TMEM_LOAD_16dp256b4xES10_NS11_INS12_ILi2ELi4ELi3EEES15_NSS_INS5_IJSB_S1J_EEENS5_IJS1J_SC_EEEEEEENS4_17SM75_U32x4_LDSM_NENS4_14SM90_TMA_STOREES20_NS4_17SM90_U32x4_STSM_NENS4_39AutoVectorizingCopyWithAssumedAlignmentILi128EEEEEEvvEEEEvNT_6ParamsE --------------------------
	.section	.nv.info._ZN7cutlass13device_kernelINS_4gemm6kernel13GemmUniversalIN4cute5tupleIJiiiiEEENS1_10collective13CollectiveMmaINS1_35MainloopSm100TmaUmmaWarpSpecializedILi8ELi2ELi4ENS5_IJNS4_1CILi8EEENSA_ILi1EEESC_EEEEENS5_IJNSA_ILi64EEENSA_ILi128EEESF_EEENS_6half_tENS5_IJlSC_lEEESI_SJ_NS4_8TiledMMAINS4_8MMA_AtomIJNS4_20SM100_MMA_F16BF16_SSISI_SI_fLi64ELi128ELNS4_4UMMA5MajorE0ELSO_0ELNSN_7ScaleInE0ELSP_0EEEEEENS4_6LayoutINS5_IJSC_SC_SC_EEENS5_IJNSA_ILi0EEESU_SU_EEEEENS5_IJNS4_10UnderscoreESX_SX_EEEEENS4_13SM90_TMA_LOADENS4_14ComposedLayoutINS4_7SwizzleILi3ELi4ELi3EEENS4_18smem_ptr_flag_bitsILi16EEENSS_INS5_IJSB_SF_EEENS5_IJSF_SC_EEEEEEEvNS4_8identityENS4_23SM90_TMA_LOAD_MULTICASTES19_vS1A_EENS_8epilogue10collective18CollectiveEpilogueINS1D_23Sm100TmaWarpSpecializedILi4ELi2ELi16ELb1ELb0EEEJSH_NS5_IJNSS_ISF_SC_EENSS_INSA_ILi32EEESC_EEEEESI_SJ_SI_SJ_NS1D_6fusion15FusionCallbacksIS1H_NS1M_17LinearCombinationISI_fSI_fLNS_15FloatRoundStyleE2EEESH_S1L_JEEENS4_5SM1004TMEM4LOAD26SM100_TMEM_LOAD_16dp256b4xES10_NS11_INS12_ILi2ELi4ELi3EEES15_NSS_INS5_IJSB_S1J_EEENS5_IJS1J_SC_EEEEEEENS4_17SM75_U32x4_LDSM_NENS4_14SM90_TMA_STOREES20_NS4_17SM90_U32x4_STSM_NENS4_39AutoVectorizingCopyWithAssumedAlignmentILi128EEEEEEvvEEEEvNT_6ParamsE,"",@"SHT_CUDA_INFO"
	.sectionflags	@""
	.align	4


	//----- nvinfo : EIATTR_CUDA_API_VERSION
	.align		4
        /*0000*/ 	.byte	0x04, 0x37
        /*0002*/ 	.short	(.L_31 - .L_30)
.L_30:
        /*0004*/ 	.word	0x00000082


	//----- nvinfo : EIATTR_KPARAM_INFO
	.align		4
.L_31:
        /*0008*/ 	.byte	0x04, 0x17
        /*000a*/ 	.short	(.L_33 - .L_32)
.L_32:
        /*000c*/ 	.word	0x00000000
        /*0010*/ 	.short	0x0000
        /*0012*/ 	.short	0x0000
        /*0014*/ 	.byte	0x00, 0xf0, 0x01, 0x20


	//----- nvinfo : EIATTR_AT_ENTRY_FRAGMENTS
	.align		4
.L_33:
        /*0018*/ 	.byte	0x04, 0x4f
        /*001a*/ 	.short	(.L_35 - .L_34)


	//   ....[0]....
.L_34:
        /*001c*/ 	.word	0x00000006


	//----- nvinfo : EIATTR_RESERVED_SMEM_USED
	.align		4
.L_35:
        /*0020*/ 	.byte	0x01, 0x41
	.zero		2


	//----- nvinfo : EIATTR_SPARSE_MMA_MASK
	.align		4
        /*0024*/ 	.byte	0x03, 0x50
        /*0026*/ 	.short	0x0000


	//----- nvinfo : EIATTR_TCGEN05_1CTA_USED
	.align		4
        /*0028*/ 	.byte	0x01, 0x51
	.zero		2


	//----- nvinfo : EIATTR_MAXREG_COUNT
	.align		4
        /*002c*/ 	.byte	0x03, 0x1b
        /*002e*/ 	.short	0x00ff


	//----- nvinfo : EIATTR_NUM_BARRIERS
	.align		4
        /*0030*/ 	.byte	0x02, 0x4c
        /*0032*/ 	.byte	0x07
	.zero		1


	//----- nvinfo : EIATTR_EXTERNS
	.align		4
        /*0034*/ 	.byte	0x04, 0x0f
        /*0036*/ 	.short	(.L_37 - .L_36)


	//   ....[0]....
	.align		4
.L_36:
        /*0038*/ 	.word	index@(__assertfail)


	//----- nvinfo : EIATTR_MERCURY_ISA_VERSION
	.align		4
.L_37:
        /*003c*/ 	.byte	0x03, 0x5f
        /*003e*/ 	.short	0x0101


	//----- nvinfo : EIATTR_INT_WARP_WIDE_INSTR_OFFSETS
	.align		4
        /*0040*/ 	.byte	0x04, 0x31
        /*0042*/ 	.short	(.L_39 - .L_38)


	//   ....[0]....
.L_38:
        /*0044*/ 	.word	0x00004120


	//   ....[1]....
        /*0048*/ 	.word	0x00004150


	//   ....[2]....
        /*004c*/ 	.word	0x00004170


	//   ....[3]....
        /*0050*/ 	.word	0x00004d80


	//   ....[4]....
        /*0054*/ 	.word	0x00004de0


	//   ....[5]....
        /*0058*/ 	.word	0x00004ec0


	//   ....[6]....
        /*005c*/ 	.word	0x00004f40


	//   ....[7]....
        /*0060*/ 	.word	0x00005030


	//   ....[8]....
        /*0064*/ 	.word	0x000050c0


	//   ....[9]....
        /*0068*/ 	.word	0x000051b0


	//   ....[10]....
        /*006c*/ 	.word	0x00005260


	//----- nvinfo : EIATTR_COOP_GROUP_MASK_REGIDS
	.align		4
.L_39:
        /*0070*/ 	.byte	0x04, 0x29
        /*0072*/ 	.short	(.L_41 - .L_40)


	//   ....[0]....
.L_40:
        /*0074*/ 	.word	0xffffffff


	//   ....[1]....
        /*0078*/ 	.word	0xffffffff


	//   ....[2]....
        /*007c*/ 	.word	0xffffffff


	//   ....[3]....
        /*0080*/ 	.word	0xffffffff


	//   ....[4]....
        /*0084*/ 	.word	0xffffffff


	//   ....[5]....
        /*0088*/ 	.word	0xffffffff


	//   ....[6]....
        /*008c*/ 	.word	0xffffffff


	//   ....[7]....
        /*0090*/ 	.word	0xffffffff


	//   ....[8]....
        /*0094*/ 	.word	0xffffffff


	//   ....[9]....
        /*0098*/ 	.word	0xffffffff


	//   ....[10]....
        /*009c*/ 	.word	0xffffffff


	//   ....[11]....
        /*00a0*/ 	.word	0xffffffff


	//   ....[12]....
        /*00a4*/ 	.word	0xffffffff


	//   ....[13]....
        /*00a8*/ 	.word	0xffffffff


	//----- nvinfo : EIATTR_COOP_GROUP_INSTR_OFFSETS
	.align		4
.L_41:
        /*00ac*/ 	.byte	0x04, 0x28
        /*00ae*/ 	.short	(.L_43 - .L_42)


	//   ....[0]....
.L_42:
        /*00b0*/ 	.word	0x00000080


	//   ....[1]....
        /*00b4*/ 	.word	0x000004f0


	//   ....[2]....
        /*00b8*/ 	.word	0x00000730


	//   ....[3]....
        /*00bc*/ 	.word	0x000008d0


	//   ....[4]....
        /*00c0*/ 	.word	0x000009d0


	//   ....[5]....
        /*00c4*/ 	.word	0x00000b40


	//   ....[6]....
        /*00c8*/ 	.word	0x00000ce0


	//   ....[7]....
        /*00cc*/ 	.word	0x00000ea0


	//   ....[8]....
        /*00d0*/ 	.word	0x000021e0


	//   ....[9]....
        /*00d4*/ 	.word	0x00003310


	//   ....[10]....
        /*00d8*/ 	.word	0x00003520


	//   ....[11]....
        /*00dc*/ 	.word	0x00003550


	//   ....[12]....
        /*00e0*/ 	.word	0x00004000


	//   ....[13]....
        /*00e4*/ 	.word	0x00004230


	//----- nvinfo : EIATTR_VRC_CTA_INIT_COUNT
	.align		4
.L_43:
        /*00e8*/ 	.byte	0x02, 0x4a
        /*00ea*/ 	.byte	0x80
	.zero		1


	//----- nvinfo : EIATTR_SYSCALL_OFFSETS
	.align		4
        /*00ec*/ 	.byte	0x04, 0x46
        /*00ee*/ 	.short	(.L_45 - .L_44)


	//   ....[0]....
.L_44:
        /*00f0*/ 	.word	0x00005ef0


	//   ....[1]....
        /*00f4*/ 	.word	0x00005fe0


	//   ....[2]....
        /*00f8*/ 	.word	0x00006770


	//   ....[3]....
        /*00fc*/ 	.word	0x00007020


	//   ....[4]....
        /*0100*/ 	.word	0x000078b0


	//   ....[5]....
        /*0104*/ 	.word	0x00008130


	//----- nvinfo : EIATTR_MBARRIER_INSTR_OFFSETS
	.align		4
.L_45:
        /*0108*/ 	.byte	0x04, 0x39
        /*010a*/ 	.short	(.L_47 - .L_46)


	//   ....[0]....
.L_46:
        /*010c*/ 	.word	0x00000610
        /*0110*/ 	.word	0x000000ff
        /*0114*/ 	.word	0x00000000
        /*0118*/ 	.short	0x0100
        /*011a*/ 	.byte	0x04
	.zero		1


	//   ....[1]....
        /*011c*/ 	.word	0x00000620
        /*0120*/ 	.word	0x000000ff
        /*0124*/ 	.word	0x00000040
        /*0128*/ 	.short	0x0100
        /*012a*/ 	.byte	0x04
	.zero		1


	//   ....[2]....
        /*012c*/ 	.word	0x00000630
        /*0130*/ 	.word	0x000000ff
        /*0134*/ 	.word	0x00000008
        /*0138*/ 	.short	0x0100
        /*013a*/ 	.byte	0x04
	.zero		1


	//   ....[3]....
        /*013c*/ 	.word	0x00000640
        /*0140*/ 	.word	0x000000ff
        /*0144*/ 	.word	0x00000048
        /*0148*/ 	.short	0x0100
        /*014a*/ 	.byte	0x04
	.zero		1


	//   ....[4]....
        /*014c*/ 	.word	0x00000650
        /*0150*/ 	.word	0x000000ff
        /*0154*/ 	.word	0x00000010
        /*0158*/ 	.short	0x0100
        /*015a*/ 	.byte	0x04
	.zero		1


	//   ....[5]....
        /*015c*/ 	.word	0x00000660
        /*0160*/ 	.word	0x000000ff
        /*0164*/ 	.word	0x00000050
        /*0168*/ 	.short	0x0100
        /*016a*/ 	.byte	0x04
	.zero		1


	//   ....[6]....
        /*016c*/ 	.word	0x00000670
        /*0170*/ 	.word	0x000000ff
        /*0174*/ 	.word	0x00000018
        /*0178*/ 	.short	0x0100
        /*017a*/ 	.byte	0x04
	.zero		1


	//   ....[7]....
        /*017c*/ 	.word	0x00000680
        /*0180*/ 	.word	0x000000ff
        /*0184*/ 	.word	0x00000058
        /*0188*/ 	.short	0x0100
        /*018a*/ 	.byte	0x04
	.zero		1


	//   ....[8]....
        /*018c*/ 	.word	0x00000690
        /*0190*/ 	.word	0x000000ff
        /*0194*/ 	.word	0x00000020
        /*0198*/ 	.short	0x0100
        /*019a*/ 	.byte	0x04
	.zero		1


	//   ....[9]....
        /*019c*/ 	.word	0x000006a0
        /*01a0*/ 	.word	0x000000ff
        /*01a4*/ 	.word	0x00000060
        /*01a8*/ 	.short	0x0100
        /*01aa*/ 	.byte	0x04
	.zero		1


	//   ....[10]....
        /*01ac*/ 	.word	0x000006b0
        /*01b0*/ 	.word	0x000000ff
        /*01b4*/ 	.word	0x00000028
        /*01b8*/ 	.short	0x0100
        /*01ba*/ 	.byte	0x04
	.zero		1


	//   ....[11]....
        /*01bc*/ 	.word	0x000006c0
        /*01c0*/ 	.word	0x000000ff
        /*01c4*/ 	.word	0x00000068
        /*01c8*/ 	.short	0x0100
        /*01ca*/ 	.byte	0x04
	.zero		1


	//   ....[12]....
        /*01cc*/ 	.word	0x000006d0
        /*01d0*/ 	.word	0x000000ff
        /*01d4*/ 	.word	0x00000030
        /*01d8*/ 	.short	0x0100
        /*01da*/ 	.byte	0x04
	.zero		1


	//   ....[13]....
        /*01dc*/ 	.word	0x000006e0
        /*01e0*/ 	.word	0x000000ff
        /*01e4*/ 	.word	0x00000070
        /*01e8*/ 	.short	0x0100
        /*01ea*/ 	.byte	0x04
	.zero		1


	//   ....[14]....
        /*01ec*/ 	.word	0x000006f0
        /*01f0*/ 	.word	0x000000ff
        /*01f4*/ 	.word	0x00000038
        /*01f8*/ 	.short	0x0100
        /*01fa*/ 	.byte	0x04
	.zero		1


	//   ....[15]....
        /*01fc*/ 	.word	0x00000700
        /*0200*/ 	.word	0x000000ff
        /*0204*/ 	.word	0x00000078
        /*0208*/ 	.short	0x0100
        /*020a*/ 	.byte	0x04
	.zero		1


	//   ....[16]....
        /*020c*/ 	.word	0x00000840
        /*0210*/ 	.word	0x000000ff
        /*0214*/ 	.word	0x00000080
        /*0218*/ 	.short	0x0100
        /*021a*/ 	.byte	0x04
	.zero		1


	//   ....[17]....
        /*021c*/ 	.word	0x00000850
        /*0220*/ 	.word	0x000000ff
        /*0224*/ 	.word	0x000000a0
        /*0228*/ 	.short	0x0100
        /*022a*/ 	.byte	0x04
	.zero		1


	//   ....[18]....
        /*022c*/ 	.word	0x00000860
        /*0230*/ 	.word	0x000000ff
        /*0234*/ 	.word	0x00000088
        /*0238*/ 	.short	0x0100
        /*023a*/ 	.byte	0x04
	.zero		1


	//   ....[19]....
        /*023c*/ 	.word	0x00000870
        /*0240*/ 	.word	0x000000ff
        /*0244*/ 	.word	0x000000a8
        /*0248*/ 	.short	0x0100
        /*024a*/ 	.byte	0x04
	.zero		1


	//   ....[20]....
        /*024c*/ 	.word	0x00000880
        /*0250*/ 	.word	0x000000ff
        /*0254*/ 	.word	0x00000090
        /*0258*/ 	.short	0x0100
        /*025a*/ 	.byte	0x04
	.zero		1


	//   ....[21]....
        /*025c*/ 	.word	0x00000890
        /*0260*/ 	.word	0x000000ff
        /*0264*/ 	.word	0x000000b0
        /*0268*/ 	.short	0x0100
        /*026a*/ 	.byte	0x04
	.zero		1


	//   ....[22]....
        /*026c*/ 	.word	0x000008a0
        /*0270*/ 	.word	0x000000ff
        /*0274*/ 	.word	0x00000098
        /*0278*/ 	.short	0x0100
        /*027a*/ 	.byte	0x04
	.zero		1


	//   ....[23]....
        /*027c*/ 	.word	0x000008b0
        /*0280*/ 	.word	0x000000ff
        /*0284*/ 	.word	0x000000b8
        /*0288*/ 	.short	0x0100
        /*028a*/ 	.byte	0x04
	.zero		1


	//   ....[24]....
        /*028c*/ 	.word	0x000009a0
        /*0290*/ 	.word	0x000000ff
        /*0294*/ 	.word	0x000000c0
        /*0298*/ 	.short	0x0100
        /*029a*/ 	.byte	0x06
	.zero		1


	//   ....[25]....
        /*029c*/ 	.word	0x000009b0
        /*02a0*/ 	.word	0x000000ff
        /*02a4*/ 	.word	0x000000c8
        /*02a8*/ 	.short	0x0100
        /*02aa*/ 	.byte	0x06
	.zero		1


	//   ....[26]....
        /*02ac*/ 	.word	0x00000af0
        /*02b0*/ 	.word	0x000000ff
        /*02b4*/ 	.word	0x000000d0
        /*02b8*/ 	.short	0x0100
        /*02ba*/ 	.byte	0x06
	.zero		1


	//   ....[27]....
        /*02bc*/ 	.word	0x00000b00
        /*02c0*/ 	.word	0x000000ff
        /*02c4*/ 	.word	0x000000e0
        /*02c8*/ 	.short	0x0100
        /*02ca*/ 	.byte	0x06
	.zero		1


	//   ....[28]....
        /*02cc*/ 	.word	0x00000b10
        /*02d0*/ 	.word	0x000000ff
        /*02d4*/ 	.word	0x000000d8
        /*02d8*/ 	.short	0x0100
        /*02da*/ 	.byte	0x06
	.zero		1


	//   ....[29]....
        /*02dc*/ 	.word	0x00000b20
        /*02e0*/ 	.word	0x000000ff
        /*02e4*/ 	.word	0x000000e8
        /*02e8*/ 	.short	0x0100
        /*02ea*/ 	.byte	0x06
	.zero		1


	//   ....[30]....
        /*02ec*/ 	.word	0x00000c50
        /*02f0*/ 	.word	0x000000ff
        /*02f4*/ 	.word	0x000000f0
        /*02f8*/ 	.short	0x0100
        /*02fa*/ 	.byte	0x04
	.zero		1


	//   ....[31]....
        /*02fc*/ 	.word	0x00000c60
        /*0300*/ 	.word	0x000000ff
        /*0304*/ 	.word	0x00000110
        /*0308*/ 	.short	0x0100
        /*030a*/ 	.byte	0x04
	.zero		1


	//   ....[32]....
        /*030c*/ 	.word	0x00000c70
        /*0310*/ 	.word	0x000000ff
        /*0314*/ 	.word	0x000000f8
        /*0318*/ 	.short	0x0100
        /*031a*/ 	.byte	0x04
	.zero		1


	//   ....[33]....
        /*031c*/ 	.word	0x00000c80
        /*0320*/ 	.word	0x000000ff
        /*0324*/ 	.word	0x00000118
        /*0328*/ 	.short	0x0100
        /*032a*/ 	.byte	0x04
	.zero		1


	//   ....[34]....
        /*032c*/ 	.word	0x00000c90
        /*0330*/ 	.word	0x000000ff
        /*0334*/ 	.word	0x00000100
        /*0338*/ 	.short	0x0100
        /*033a*/ 	.byte	0x04
	.zero		1


	//   ....[35]....
        /*033c*/ 	.word	0x00000ca0
        /*0340*/ 	.word	0x000000ff
        /*0344*/ 	.word	0x00000120
        /*0348*/ 	.short	0x0100
        /*034a*/ 	.byte	0x04
	.zero		1


	//   ....[36]....
        /*034c*/ 	.word	0x00000cb0
        /*0350*/ 	.word	0x000000ff
        /*0354*/ 	.word	0x00000108
        /*0358*/ 	.short	0x0100
        /*035a*/ 	.byte	0x04
	.zero		1


	//   ....[37]....
        /*035c*/ 	.word	0x00000cc0
        /*0360*/ 	.word	0x000000ff
        /*0364*/ 	.word	0x00000128
        /*0368*/ 	.short	0x0100
        /*036a*/ 	.byte	0x04
	.zero		1


	//   ....[38]....
        /*036c*/ 	.word	0x00000db0
        /*0370*/ 	.word	0x000000ff
        /*0374*/ 	.word	0x00000130
        /*0378*/ 	.short	0x0100
        /*037a*/ 	.byte	0x04
	.zero		1


	//   ....[39]....
        /*037c*/ 	.word	0x00000dc0
        /*0380*/ 	.word	0x000000ff
        /*0384*/ 	.word	0x00000140
        /*0388*/ 	.short	0x0100
        /*038a*/ 	.byte	0x04
	.zero		1


	//   ....[40]....
        /*038c*/ 	.word	0x00000dd0
        /*0390*/ 	.word	0x000000ff
        /*0394*/ 	.word	0x00000138
        /*0398*/ 	.short	0x0100
        /*039a*/ 	.byte	0x04
	.zero		1


	//   ....[41]....
        /*039c*/ 	.word	0x00000de0
        /*03a0*/ 	.word	0x000000ff
        /*03a4*/ 	.word	0x00000148
        /*03a8*/ 	.short	0x0100
        /*03aa*/ 	.byte	0x04
	.zero		1


	//   ....[42]....
        /*03ac*/ 	.word	0x00001aa0
        /*03b0*/ 	.word	0x00000000
        /*03b4*/ 	.word	0x00000140
        /*03b8*/ 	.short	0x010a
        /*03ba*/ 	.byte	0xff
	.zero		1


	//   ....[43]....
        /*03bc*/ 	.word	0x00001ad0
        /*03c0*/ 	.word	0x00000000
        /*03c4*/ 	.word	0x00000130
        /*03c8*/ 	.short	0x0101
        /*03ca*/ 	.byte	0xff
	.zero		1


	//   ....[44]....
        /*03cc*/ 	.word	0x00001b80
        /*03d0*/ 	.word	0x000000ff
        /*03d4*/ 	.word	0x00000040
        /*03d8*/ 	.short	0x010a
        /*03da*/ 	.byte	0x04
	.zero		1


	//   ....[45]....
        /*03dc*/ 	.word	0x00001c00
        /*03e0*/ 	.word	0x000000ff
        /*03e4*/ 	.word	0x00000040
        /*03e8*/ 	.short	0x010a
        /*03ea*/ 	.byte	0x21
	.zero		1


	//   ....[46]....
        /*03ec*/ 	.word	0x00001d90
        /*03f0*/ 	.word	0x000000ff
        /*03f4*/ 	.word	0x00000040
        /*03f8*/ 	.short	0x010a
        /*03fa*/ 	.byte	0x06
	.zero		1


	//   ....[47]....
        /*03fc*/ 	.word	0x00001ea0
        /*0400*/ 	.word	0x000000ff
        /*0404*/ 	.word	0x000000c8
        /*0408*/ 	.short	0x0101
        /*040a*/ 	.byte	0x0d
	.zero		1


	//   ....[48]....
        /*040c*/ 	.word	0x00001ec0
        /*0410*/ 	.word	0x000000ff
        /*0414*/ 	.word	0x00000040
        /*0418*/ 	.short	0x010a
        /*041a*/ 	.byte	0x04
	.zero		1


	//   ....[49]....
        /*041c*/ 	.word	0x00001f40
        /*0420*/ 	.word	0x000000ff
        /*0424*/ 	.word	0x00000040
        /*0428*/ 	.short	0x010a
        /*042a*/ 	.byte	0x09
	.zero		1


	//   ....[50]....
        /*042c*/ 	.word	0x000020e0
        /*0430*/ 	.word	0x000000ff
        /*0434*/ 	.word	0x00000040
        /*0438*/ 	.short	0x010a
        /*043a*/ 	.byte	0x07
	.zero		1


	//   ....[51]....
        /*043c*/ 	.word	0x00002210
        /*0440*/ 	.word	0x00000003
        /*0444*/ 	.word	0x000000d0
        /*0448*/ 	.short	0x010a
        /*044a*/ 	.byte	0xff
	.zero		1


	//   ....[52]....
        /*044c*/ 	.word	0x00002360
        /*0450*/ 	.word	0x00000000
        /*0454*/ 	.word	0x00000000
        /*0458*/ 	.short	0x0101
        /*045a*/ 	.byte	0xff
	.zero		1


	//   ....[53]....
        /*045c*/ 	.word	0x00002920
        /*0460*/ 	.word	0x000000ff
        /*0464*/ 	.word	0x00000000
        /*0468*/ 	.short	0x010a
        /*046a*/ 	.byte	0x04
	.zero		1


	//   ....[54]....
        /*046c*/ 	.word	0x000029b0
        /*0470*/ 	.word	0x000000ff
        /*0474*/ 	.word	0x00000000
        /*0478*/ 	.short	0x010a
        /*047a*/ 	.byte	0x05
	.zero		1


	//   ....[55]....
        /*047c*/ 	.word	0x00002a40
        /*0480*/ 	.word	0x000000ff
        /*0484*/ 	.word	0x00000000
        /*0488*/ 	.short	0x010a
        /*048a*/ 	.byte	0x05
	.zero		1


	//   ....[56]....
        /*048c*/ 	.word	0x00002ad0
        /*0490*/ 	.word	0x000000ff
        /*0494*/ 	.word	0x00000000
        /*0498*/ 	.short	0x010a
        /*049a*/ 	.byte	0x05
	.zero		1


	//   ....[57]....
        /*049c*/ 	.word	0x00002b60
        /*04a0*/ 	.word	0x000000ff
        /*04a4*/ 	.word	0x00000000
        /*04a8*/ 	.short	0x010a
        /*04aa*/ 	.byte	0x05
	.zero		1


	//   ....[58]....
        /*04ac*/ 	.word	0x00002bf0
        /*04b0*/ 	.word	0x000000ff
        /*04b4*/ 	.word	0x00000000
        /*04b8*/ 	.short	0x010a
        /*04ba*/ 	.byte	0x05
	.zero		1


	//   ....[59]....
        /*04bc*/ 	.word	0x00002c80
        /*04c0*/ 	.word	0x000000ff
        /*04c4*/ 	.word	0x00000000
        /*04c8*/ 	.short	0x010a
        /*04ca*/ 	.byte	0x05
	.zero		1


	//   ....[60]....
        /*04cc*/ 	.word	0x00002d20
        /*04d0*/ 	.word	0x00000000
        /*04d4*/ 	.word	0x00000000
        /*04d8*/ 	.short	0x010a
        /*04da*/ 	.byte	0xff
	.zero		1


	//   ....[61]....
        /*04dc*/ 	.word	0x00002e60
        /*04e0*/ 	.word	0x00000002
        /*04e4*/ 	.word	0x00000130
        /*04e8*/ 	.short	0x010a
        /*04ea*/ 	.byte	0xff
	.zero		1


	//   ....[62]....
        /*04ec*/ 	.word	0x00002ed0
        /*04f0*/ 	.word	0x00000002
        /*04f4*/ 	.word	0x00000000
        /*04f8*/ 	.short	0x0101
        /*04fa*/ 	.byte	0xff
	.zero		1


	//   ....[63]....
        /*04fc*/ 	.word	0x00002ef0
        /*0500*/ 	.word	0x000000ff
        /*0504*/ 	.word	0x000000e0
        /*0508*/ 	.short	0x010a
        /*050a*/ 	.byte	0x04
	.zero		1


	//   ....[64]....
        /*050c*/ 	.word	0x00003010
        /*0510*/ 	.word	0x00000002
        /*0514*/ 	.word	0x000000d0
        /*0518*/ 	.short	0x010a
        /*051a*/ 	.byte	0xff
	.zero		1


	//   ....[65]....
        /*051c*/ 	.word	0x00003110
        /*0520*/ 	.word	0x00000002
        /*0524*/ 	.word	0x00000000
        /*0528*/ 	.short	0x0101
        /*052a*/ 	.byte	0xff
	.zero		1


	//   ....[66]....
        /*052c*/ 	.word	0x000031a0
        /*0530*/ 	.word	0x000000ff
        /*0534*/ 	.word	0x000000e0
        /*0538*/ 	.short	0x0106
        /*053a*/ 	.byte	0x04
	.zero		1


	//   ....[67]....
        /*053c*/ 	.word	0x000031c0
        /*0540*/ 	.word	0x000000ff
        /*0544*/ 	.word	0x000000e0
        /*0548*/ 	.short	0x010a
        /*054a*/ 	.byte	0x04
	.zero		1


	//   ....[68]....
        /*054c*/ 	.word	0x00003250
        /*0550*/ 	.word	0x000000ff
        /*0554*/ 	.word	0x000000e0
        /*0558*/ 	.short	0x0106
        /*055a*/ 	.byte	0x07
	.zero		1


	//   ....[69]....
        /*055c*/ 	.word	0x00003290
        /*0560*/ 	.word	0x00000000
        /*0564*/ 	.word	0x000000e0
        /*0568*/ 	.short	0x010a
        /*056a*/ 	.byte	0xff
	.zero		1


	//   ....[70]....
        /*056c*/ 	.word	0x000037f0
        /*0570*/ 	.word	0x00000000
        /*0574*/ 	.word	0x000000d0
        /*0578*/ 	.short	0x010a
        /*057a*/ 	.byte	0xff
	.zero		1


	//   ....[71]....
        /*057c*/ 	.word	0x000038f0
        /*0580*/ 	.word	0x00000003
        /*0584*/ 	.word	0x00000000
        /*0588*/ 	.short	0x0101
        /*058a*/ 	.byte	0xff
	.zero		1


	//   ....[72]....
        /*058c*/ 	.word	0x00003900
        /*0590*/ 	.word	0x000000ff
        /*0594*/ 	.word	0x00000000
        /*0598*/ 	.short	0x010a
        /*059a*/ 	.byte	0x04
	.zero		1


	//   ....[73]....
        /*059c*/ 	.word	0x00003980
        /*05a0*/ 	.word	0x000000ff
        /*05a4*/ 	.word	0x00000110
        /*05a8*/ 	.short	0x010a
        /*05aa*/ 	.byte	0x1f
	.zero		1


	//   ....[74]....
        /*05ac*/ 	.word	0x00003a60
        /*05b0*/ 	.word	0x000000ff
        /*05b4*/ 	.word	0x00000000
        /*05b8*/ 	.short	0x010a
        /*05ba*/ 	.byte	0x05
	.zero		1


	//   ....[75]....
        /*05bc*/ 	.word	0x00003ba0
        /*05c0*/ 	.word	0x000000ff
        /*05c4*/ 	.word	0x00000000
        /*05c8*/ 	.short	0x010a
        /*05ca*/ 	.byte	0x04
	.zero		1


	//   ....[76]....
        /*05cc*/ 	.word	0x00003e30
        /*05d0*/ 	.word	0x000000ff
        /*05d4*/ 	.word	0x00000000
        /*05d8*/ 	.short	0x010a
        /*05da*/ 	.byte	0x04
	.zero		1


	//   ....[77]....
        /*05dc*/ 	.word	0x00003ec0
        /*05e0*/ 	.word	0x000000ff
        /*05e4*/ 	.word	0x00000000
        /*05e8*/ 	.short	0x010a
        /*05ea*/ 	.byte	0x05
	.zero		1


	//   ....[78]....
        /*05ec*/ 	.word	0x00003f50
        /*05f0*/ 	.word	0x000000ff
        /*05f4*/ 	.word	0x00000000
        /*05f8*/ 	.short	0x010a
        /*05fa*/ 	.byte	0x05
	.zero		1


	//   ....[79]....
        /*05fc*/ 	.word	0x00003fe0
        /*0600*/ 	.word	0x000000ff
        /*0604*/ 	.word	0x00000000
        /*0608*/ 	.short	0x010a
        /*060a*/ 	.byte	0x04
	.zero		1


	//   ....[80]....
        /*060c*/ 	.word	0x00004540
        /*0610*/ 	.word	0x00000008
        /*0614*/ 	.word	0x000000d0
        /*0618*/ 	.short	0x010a
        /*061a*/ 	.byte	0xff
	.zero		1


	//   ....[81]....
        /*061c*/ 	.word	0x000046b0
        /*0620*/ 	.word	0x00000000
        /*0624*/ 	.word	0x00000000
        /*0628*/ 	.short	0x0101
        /*062a*/ 	.byte	0xff
	.zero		1


	//   ....[82]....
        /*062c*/ 	.word	0x00004b90
        /*0630*/ 	.word	0x000000ff
        /*0634*/ 	.word	0x000000c8
        /*0638*/ 	.short	0x010a
        /*063a*/ 	.byte	0x15
	.zero		1


	//   ....[83]....
        /*063c*/ 	.word	0x00004d20
        /*0640*/ 	.word	0x000000ff
        /*0644*/ 	.word	0x000000a0
        /*0648*/ 	.short	0x010a
        /*064a*/ 	.byte	0x15
	.zero		1


	//   ....[84]....
        /*064c*/ 	.word	0x00004e70
        /*0650*/ 	.word	0x000000ff
        /*0654*/ 	.word	0x00000080
        /*0658*/ 	.short	0x010b
        /*065a*/ 	.byte	0x15
	.zero		1


	//   ....[85]....
        /*065c*/ 	.word	0x00004e80
        /*0660*/ 	.word	0x000000ff
        /*0664*/ 	.word	0x00000000
        /*0668*/ 	.short	0x0101
        /*066a*/ 	.byte	0x32
	.zero		1


	//   ....[86]....
        /*066c*/ 	.word	0x00004e90
        /*0670*/ 	.word	0x000000ff
        /*0674*/ 	.word	0x000000a8
        /*0678*/ 	.short	0x010a
        /*067a*/ 	.byte	0x15
	.zero		1


	//   ....[87]....
        /*067c*/ 	.word	0x00004fe0
        /*0680*/ 	.word	0x000000ff
        /*0684*/ 	.word	0x00000088
        /*0688*/ 	.short	0x010b
        /*068a*/ 	.byte	0x15
	.zero		1


	//   ....[88]....
        /*068c*/ 	.word	0x00004ff0
        /*0690*/ 	.word	0x000000ff
        /*0694*/ 	.word	0x00000000
        /*0698*/ 	.short	0x0101
        /*069a*/ 	.byte	0x31
	.zero		1


	//   ....[89]....
        /*069c*/ 	.word	0x00005000
        /*06a0*/ 	.word	0x000000ff
        /*06a4*/ 	.word	0x000000b0
        /*06a8*/ 	.short	0x010a
        /*06aa*/ 	.byte	0x15
	.zero		1


	//   ....[90]....
        /*06ac*/ 	.word	0x00005160
        /*06b0*/ 	.word	0x000000ff
        /*06b4*/ 	.word	0x00000090
        /*06b8*/ 	.short	0x010b
        /*06ba*/ 	.byte	0x15
	.zero		1


	//   ....[91]....
        /*06bc*/ 	.word	0x00005170
        /*06c0*/ 	.word	0x000000ff
        /*06c4*/ 	.word	0x00000000
        /*06c8*/ 	.short	0x0101
        /*06ca*/ 	.byte	0x30
	.zero		1


	//   ....[92]....
        /*06cc*/ 	.word	0x00005180
        /*06d0*/ 	.word	0x000000ff
        /*06d4*/ 	.word	0x000000b8
        /*06d8*/ 	.short	0x010a
        /*06da*/ 	.byte	0x15
	.zero		1


	//   ....[93]....
        /*06dc*/ 	.word	0x00005380
        /*06e0*/ 	.word	0x000000ff
        /*06e4*/ 	.word	0x00000098
        /*06e8*/ 	.short	0x010b
        /*06ea*/ 	.byte	0x15
	.zero		1


	//   ....[94]....
        /*06ec*/ 	.word	0x00005390
        /*06f0*/ 	.word	0x000000ff
        /*06f4*/ 	.word	0x00000000
        /*06f8*/ 	.short	0x0101
        /*06fa*/ 	.byte	0x2b
	.zero		1


	//   ....[95]....
        /*06fc*/ 	.word	0x000053c0
        /*0700*/ 	.word	0x000000ff
        /*0704*/ 	.word	0x000000a0
        /*0708*/ 	.short	0x010a
        /*070a*/ 	.byte	0x15
	.zero		1


	//   ....[96]....
        /*070c*/ 	.word	0x000053e0
        /*0710*/ 	.word	0x000000ff
        /*0714*/ 	.word	0x000000a8
        /*0718*/ 	.short	0x010a
        /*071a*/ 	.byte	0x15
	.zero		1


	//   ....[97]....
        /*071c*/ 	.word	0x00005400
        /*0720*/ 	.word	0x000000ff
        /*0724*/ 	.word	0x000000b0
        /*0728*/ 	.short	0x010a
        /*072a*/ 	.byte	0x15
	.zero		1


	//   ....[98]....
        /*072c*/ 	.word	0x00005440
        /*0730*/ 	.word	0x00000000
        /*0734*/ 	.word	0x000000b8
        /*0738*/ 	.short	0x010a
        /*073a*/ 	.byte	0xff
	.zero		1


	//   ....[99]....
        /*073c*/ 	.word	0x00005780
        /*0740*/ 	.word	0x00000003
        /*0744*/ 	.word	0x000000d0
        /*0748*/ 	.short	0x010a
        /*074a*/ 	.byte	0xff
	.zero		1


	//   ....[100]....
        /*074c*/ 	.word	0x00005900
        /*0750*/ 	.word	0x00000000
        /*0754*/ 	.word	0x00000000
        /*0758*/ 	.short	0x0101
        /*075a*/ 	.byte	0xff
	.zero		1


	//   ....[101]....
        /*075c*/ 	.word	0x00006420
        /*0760*/ 	.word	0x000000ff
        /*0764*/ 	.word	0x00000080
        /*0768*/ 	.short	0x010a
        /*076a*/ 	.byte	0x2c
	.zero		1


	//   ....[102]....
        /*076c*/ 	.word	0x00006460
        /*0770*/ 	.word	0x0000001a
        /*0774*/ 	.word	0x000000f0
        /*0778*/ 	.short	0x010a
        /*077a*/ 	.byte	0xff
	.zero		1


	//   ....[103]....
        /*077c*/ 	.word	0x00006570
        /*0780*/ 	.word	0x000000ff
        /*0784*/ 	.word	0x00000080
        /*0788*/ 	.short	0x010a
        /*078a*/ 	.byte	0x2c
	.zero		1


	//   ....[104]....
        /*078c*/ 	.word	0x00006650
        /*0790*/ 	.word	0x0000001a
        /*0794*/ 	.word	0x000000f0
        /*0798*/ 	.short	0x010a
        /*079a*/ 	.byte	0xff
	.zero		1


	//   ....[105]....
        /*079c*/ 	.word	0x00006d80
        /*07a0*/ 	.word	0x00000000
        /*07a4*/ 	.word	0x00000000
        /*07a8*/ 	.short	0x0101
        /*07aa*/ 	.byte	0xff
	.zero		1


	//   ....[106]....
        /*07ac*/ 	.word	0x00006d90
        /*07b0*/ 	.word	0x00000004
        /*07b4*/ 	.word	0x00000080
        /*07b8*/ 	.short	0x010a
        /*07ba*/ 	.byte	0xff
	.zero		1


	//   ....[107]....
        /*07bc*/ 	.word	0x00006e50
        /*07c0*/ 	.word	0x00000004
        /*07c4*/ 	.word	0x00000080
        /*07c8*/ 	.short	0x010a
        /*07ca*/ 	.byte	0xff
	.zero		1


	//   ....[108]....
        /*07cc*/ 	.word	0x00007610
        /*07d0*/ 	.word	0x00000000
        /*07d4*/ 	.word	0x00000000
        /*07d8*/ 	.short	0x0101
        /*07da*/ 	.byte	0xff
	.zero		1


	//   ....[109]....
        /*07dc*/ 	.word	0x00007630
        /*07e0*/ 	.word	0x00000002
        /*07e4*/ 	.word	0x00000080
        /*07e8*/ 	.short	0x010a
        /*07ea*/ 	.byte	0xff
	.zero		1


	//   ....[110]....
        /*07ec*/ 	.word	0x000076e0
        /*07f0*/ 	.word	0x00000002
        /*07f4*/ 	.word	0x00000080
        /*07f8*/ 	.short	0x010a
        /*07fa*/ 	.byte	0xff
	.zero		1


	//   ....[111]....
        /*07fc*/ 	.word	0x00007e90
        /*0800*/ 	.word	0x00000000
        /*0804*/ 	.word	0x00000000
        /*0808*/ 	.short	0x0101
        /*080a*/ 	.byte	0xff
	.zero		1


	//   ....[112]....
        /*080c*/ 	.word	0x00007eb0
        /*0810*/ 	.word	0x00000003
        /*0814*/ 	.word	0x00000080
        /*0818*/ 	.short	0x010a
        /*081a*/ 	.byte	0xff
	.zero		1


	//   ....[113]....
        /*081c*/ 	.word	0x00007f60
        /*0820*/ 	.word	0x00000003
        /*0824*/ 	.word	0x00000080
        /*0828*/ 	.short	0x010a
        /*082a*/ 	.byte	0xff
	.zero		1


	//   ....[114]....
        /*082c*/ 	.word	0x00008370
        /*0830*/ 	.word	0x000000ff
        /*0834*/ 	.word	0x00000000
        /*0838*/ 	.short	0x0101
        /*083a*/ 	.byte	0x04
	.zero		1


	//   ....[115]....
        /*083c*/ 	.word	0x00008780
        /*0840*/ 	.word	0x00000000
        /*0844*/ 	.word	0x00000000
        /*0848*/ 	.short	0x0101
        /*084a*/ 	.byte	0xff
	.zero		1


	//   ....[116]....
        /*084c*/ 	.word	0x00008a30
        /*0850*/ 	.word	0x000000ff
        /*0854*/ 	.word	0x00000000
        /*0858*/ 	.short	0x0101
        /*085a*/ 	.byte	0x04
	.zero		1


	//   ....[117]....
        /*085c*/ 	.word	0x00008a50
        /*0860*/ 	.word	0x00000000
        /*0864*/ 	.word	0x00000140
        /*0868*/ 	.short	0x010a
        /*086a*/ 	.byte	0xff
	.zero		1


	//   ....[118]....
        /*086c*/ 	.word	0x00008ab0
        /*0870*/ 	.word	0x00000000
        /*0874*/ 	.word	0x00000040
        /*0878*/ 	.short	0x010a
        /*087a*/ 	.byte	0xff
	.zero		1


	//   ....[119]....
        /*087c*/ 	.word	0x00008b10
        /*0880*/ 	.word	0x00000000
        /*0884*/ 	.word	0x00000040
        /*0888*/ 	.short	0x010a
        /*088a*/ 	.byte	0xff
	.zero		1


	//   ....[120]....
        /*088c*/ 	.word	0x00008b60
        /*0890*/ 	.word	0x00000003
        /*0894*/ 	.word	0x000000d0
        /*0898*/ 	.short	0x010a
        /*089a*/ 	.byte	0xff
	.zero		1


	//   ....[121]....
        /*089c*/ 	.word	0x00008bc0
        /*08a0*/ 	.word	0x00000000
        /*08a4*/ 	.word	0x00000000
        /*08a8*/ 	.short	0x010a
        /*08aa*/ 	.byte	0xff
	.zero		1


	//   ....[122]....
        /*08ac*/ 	.word	0x00008c20
        /*08b0*/ 	.word	0x00000000
        /*08b4*/ 	.word	0x00000000
        /*08b8*/ 	.short	0x010a
        /*08ba*/ 	.byte	0xff
	.zero		1


	//   ....[123]....
        /*08bc*/ 	.word	0x00008c80
        /*08c0*/ 	.word	0x00000000
        /*08c4*/ 	.word	0x00000000
        /*08c8*/ 	.short	0x010a
        /*08ca*/ 	.byte	0xff
	.zero		1


	//   ....[124]....
        /*08cc*/ 	.word	0x00008ce0
        /*08d0*/ 	.word	0x00000000
        /*08d4*/ 	.word	0x00000000
        /*08d8*/ 	.short	0x010a
        /*08da*/ 	.byte	0xff
	.zero		1


	//   ....[125]....
        /*08dc*/ 	.word	0x00008d40
        /*08e0*/ 	.word	0x00000000
        /*08e4*/ 	.word	0x00000000
        /*08e8*/ 	.short	0x010a
        /*08ea*/ 	.byte	0xff
	.zero		1


	//   ....[126]....
        /*08ec*/ 	.word	0x00008da0
        /*08f0*/ 	.word	0x00000000
        /*08f4*/ 	.word	0x00000000
        /*08f8*/ 	.short	0x010a
        /*08fa*/ 	.byte	0xff
	.zero		1


	//   ....[127]....
        /*08fc*/ 	.word	0x00008e00
        /*0900*/ 	.word	0x00000000
        /*0904*/ 	.word	0x00000000
        /*0908*/ 	.short	0x010a
        /*090a*/ 	.byte	0xff
	.zero		1


	//   ....[128]....
        /*090c*/ 	.word	0x00008e50
        /*0910*/ 	.word	0x00000002
        /*0914*/ 	.word	0x00000130
        /*0918*/ 	.short	0x010a
        /*091a*/ 	.byte	0xff
	.zero		1


	//   ....[129]....
        /*091c*/ 	.word	0x00008eb0
        /*0920*/ 	.word	0x00000002
        /*0924*/ 	.word	0x000000e0
        /*0928*/ 	.short	0x010a
        /*092a*/ 	.byte	0xff
	.zero		1


	//   ....[130]....
        /*092c*/ 	.word	0x00008f00
        /*0930*/ 	.word	0x00000002
        /*0934*/ 	.word	0x000000d0
        /*0938*/ 	.short	0x010a
        /*093a*/ 	.byte	0xff
	.zero		1


	//   ....[131]....
        /*093c*/ 	.word	0x00008f60
        /*0940*/ 	.word	0x00000000
        /*0944*/ 	.word	0x000000e0
        /*0948*/ 	.short	0x010a
        /*094a*/ 	.byte	0xff
	.zero		1


	//   ....[132]....
        /*094c*/ 	.word	0x00008fb0
        /*0950*/ 	.word	0x00000000
        /*0954*/ 	.word	0x000000d0
        /*0958*/ 	.short	0x010a
        /*095a*/ 	.byte	0xff
	.zero		1


	//   ....[133]....
        /*095c*/ 	.word	0x00009010
        /*0960*/ 	.word	0x00000002
        /*0964*/ 	.word	0x00000110
        /*0968*/ 	.short	0x010a
        /*096a*/ 	.byte	0xff
	.zero		1


	//   ....[134]....
        /*096c*/ 	.word	0x00009070
        /*0970*/ 	.word	0x00000000
        /*0974*/ 	.word	0x00000000
        /*0978*/ 	.short	0x010a
        /*097a*/ 	.byte	0xff
	.zero		1


	//   ....[135]....
        /*097c*/ 	.word	0x000090d0
        /*0980*/ 	.word	0x00000000
        /*0984*/ 	.word	0x00000000
        /*0988*/ 	.short	0x010a
        /*098a*/ 	.byte	0xff
	.zero		1


	//   ....[136]....
        /*098c*/ 	.word	0x00009130
        /*0990*/ 	.word	0x00000000
        /*0994*/ 	.word	0x00000000
        /*0998*/ 	.short	0x010a
        /*099a*/ 	.byte	0xff
	.zero		1


	//   ....[137]....
        /*099c*/ 	.word	0x00009190
        /*09a0*/ 	.word	0x00000000
        /*09a4*/ 	.word	0x00000000
        /*09a8*/ 	.short	0x010a
        /*09aa*/ 	.byte	0xff
	.zero		1


	//   ....[138]....
        /*09ac*/ 	.word	0x000091f0
        /*09b0*/ 	.word	0x00000000
        /*09b4*/ 	.word	0x00000000
        /*09b8*/ 	.short	0x010a
        /*09ba*/ 	.byte	0xff
	.zero		1


	//   ....[139]....
        /*09bc*/ 	.word	0x00009240
        /*09c0*/ 	.word	0x00000008
        /*09c4*/ 	.word	0x000000d0
        /*09c8*/ 	.short	0x010a
        /*09ca*/ 	.byte	0xff
	.zero		1


	//   ....[140]....
        /*09cc*/ 	.word	0x000092a0
        /*09d0*/ 	.word	0x00000000
        /*09d4*/ 	.word	0x000000c8
        /*09d8*/ 	.short	0x010a
        /*09da*/ 	.byte	0xff
	.zero		1


	//   ....[141]....
        /*09dc*/ 	.word	0x00009300
        /*09e0*/ 	.word	0x00000000
        /*09e4*/ 	.word	0x000000a0
        /*09e8*/ 	.short	0x010a
        /*09ea*/ 	.byte	0xff
	.zero		1


	//   ....[142]....
        /*09ec*/ 	.word	0x00009360
        /*09f0*/ 	.word	0x00000000
        /*09f4*/ 	.word	0x000000a8
        /*09f8*/ 	.short	0x010a
        /*09fa*/ 	.byte	0xff
	.zero		1


	//   ....[143]....
        /*09fc*/ 	.word	0x000093c0
        /*0a00*/ 	.word	0x00000000
        /*0a04*/ 	.word	0x000000b0
        /*0a08*/ 	.short	0x010a
        /*0a0a*/ 	.byte	0xff
	.zero		1


	//   ....[144]....
        /*0a0c*/ 	.word	0x00009420
        /*0a10*/ 	.word	0x00000000
        /*0a14*/ 	.word	0x000000b8
        /*0a18*/ 	.short	0x010a
        /*0a1a*/ 	.byte	0xff
	.zero		1


	//   ....[145]....
        /*0a1c*/ 	.word	0x00009480
        /*0a20*/ 	.word	0x00000000
        /*0a24*/ 	.word	0x000000a0
        /*0a28*/ 	.short	0x010a
        /*0a2a*/ 	.byte	0xff
	.zero		1


	//   ....[146]....
        /*0a2c*/ 	.word	0x000094e0
        /*0a30*/ 	.word	0x00000000
        /*0a34*/ 	.word	0x000000a8
        /*0a38*/ 	.short	0x010a
        /*0a3a*/ 	.byte	0xff
	.zero		1


	//   ....[147]....
        /*0a3c*/ 	.word	0x00009540
        /*0a40*/ 	.word	0x00000000
        /*0a44*/ 	.word	0x000000b0
        /*0a48*/ 	.short	0x010a
        /*0a4a*/ 	.byte	0xff
	.zero		1


	//   ....[148]....
        /*0a4c*/ 	.word	0x00009590
        /*0a50*/ 	.word	0x00000003
        /*0a54*/ 	.word	0x000000d0
        /*0a58*/ 	.short	0x010a
        /*0a5a*/ 	.byte	0xff
	.zero		1


	//   ....[149]....
        /*0a5c*/ 	.word	0x000095f0
        /*0a60*/ 	.word	0x00000000
        /*0a64*/ 	.word	0x00000080
        /*0a68*/ 	.short	0x010a
        /*0a6a*/ 	.byte	0xff
	.zero		1


	//   ....[150]....
        /*0a6c*/ 	.word	0x00009640
        /*0a70*/ 	.word	0x0000001a
        /*0a74*/ 	.word	0x000000f0
        /*0a78*/ 	.short	0x010a
        /*0a7a*/ 	.byte	0xff
	.zero		1


	//   ....[151]....
        /*0a7c*/ 	.word	0x00009690
        /*0a80*/ 	.word	0x00000004
        /*0a84*/ 	.word	0x00000080
        /*0a88*/ 	.short	0x010a
        /*0a8a*/ 	.byte	0xff
	.zero		1


	//   ....[152]....
        /*0a8c*/ 	.word	0x000096e0
        /*0a90*/ 	.word	0x00000002
        /*0a94*/ 	.word	0x00000080
        /*0a98*/ 	.short	0x010a
        /*0a9a*/ 	.byte	0xff
	.zero		1


	//   ....[153]....
        /*0a9c*/ 	.word	0x00009730
        /*0aa0*/ 	.word	0x00000003
        /*0aa4*/ 	.word	0x00000080
        /*0aa8*/ 	.short	0x010a
        /*0aaa*/ 	.byte	0xff
	.zero		1


	//----- nvinfo : EIATTR_NUM_MBARRIERS
	.align		4
.L_47:
        /*0aac*/ 	.byte	0x03, 0x38
        /*0aae*/ 	.short	0x002a


	//----- nvinfo : EIATTR_EXIT_INSTR_OFFSETS
	.align		4
        /*0ab0*/ 	.byte	0x04, 0x1c
        /*0ab2*/ 	.short	(.L_49 - .L_48)


	//   ....[0]....
.L_48:
        /*0ab4*/ 	.word	0x00002d50


	//   ....[1]....
        /*0ab8*/ 	.word	0x00003260


	//   ....[2]....
        /*0abc*/ 	.word	0x000032c0


	//   ....[3]....
        /*0ac0*/ 	.word	0x00004240


	//   ....[4]....
        /*0ac4*/ 	.word	0x00005470


	//   ....[5]....
        /*0ac8*/ 	.word	0x000054b0


	//   ....[6]....
        /*0acc*/ 	.word	0x00008910


	//   ....[7]....
        /*0ad0*/ 	.word	0x00008990


	//   ....[8]....
        /*0ad4*/ 	.word	0x000089c0


	//   ....[9]....
        /*0ad8*/ 	.word	0x00008a40


	//----- nvinfo : EIATTR_MAX_THREADS
	.align		4
.L_49:
        /*0adc*/ 	.byte	0x04, 0x05
        /*0ade*/ 	.short	(.L_51 - .L_50)
.L_50:
        /*0ae0*/ 	.word	0x00000100
        /*0ae4*/ 	.word	0x00000001
        /*0ae8*/ 	.word	0x00000001


	//----- nvinfo : EIATTR_CRS_STACK_SIZE
	.align		4
.L_51:
        /*0aec*/ 	.byte	0x04, 0x1e
        /*0aee*/ 	.short	(.L_53 - .L_52)
.L_52:
        /*0af0*/ 	.word	0x00000000


	//----- nvinfo : EIATTR_CBANK_PARAM_SIZE
	.align		4
.L_53:
        /*0af4*/ 	.byte	0x03, 0x19
        /*0af6*/ 	.short	0x0800


	//----- nvinfo : EIATTR_PARAM_CBANK
	.align		4
        /*0af8*/ 	.byte	0x04, 0x0a
        /*0afa*/ 	.short	(.L_55 - .L_54)
	.align		4
.L_54:
        /*0afc*/ 	.word	index@(.nv.constant0._ZN7cutlass13device_kernelINS_4gemm6kernel13GemmUniversalIN4cute5tupleIJiiiiEEENS1_10collective13CollectiveMmaINS1_35MainloopSm100TmaUmmaWarpSpecializedILi8ELi2ELi4ENS5_IJNS4_1CILi8EEENSA_ILi1EEESC_EEEEENS5_IJNSA_ILi64EEENSA_ILi128EEESF_EEENS_6half_tENS5_IJlSC_lEEESI_SJ_NS4_8TiledMMAINS4_8MMA_AtomIJNS4_20SM100_MMA_F16BF16_SSISI_SI_fLi64ELi128ELNS4_4UMMA5MajorE0ELSO_0ELNSN_7ScaleInE0ELSP_0EEEEEENS4_6LayoutINS5_IJSC_SC_SC_EEENS5_IJNSA_ILi0EEESU_SU_EEEEENS5_IJNS4_10UnderscoreESX_SX_EEEEENS4_13SM90_TMA_LOADENS4_14ComposedLayoutINS4_7SwizzleILi3ELi4ELi3EEENS4_18smem_ptr_flag_bitsILi16EEENSS_INS5_IJSB_SF_EEENS5_IJSF_SC_EEEEEEEvNS4_8identityENS4_23SM90_TMA_LOAD_MULTICASTES19_vS1A_EENS_8epilogue10collective18CollectiveEpilogueINS1D_23Sm100TmaWarpSpecializedILi4ELi2ELi16ELb1ELb0EEEJSH_NS5_IJNSS_ISF_SC_EENSS_INSA_ILi32EEESC_EEEEESI_SJ_SI_SJ_NS1D_6fusion15FusionCallbacksIS1H_NS1M_17LinearCombinationISI_fSI_fLNS_15FloatRoundStyleE2EEESH_S1L_JEEENS4_5SM1004TMEM4LOAD26SM100_TMEM_LOAD_16dp256b4xES10_NS11_INS12_ILi2ELi4ELi3EEES15_NSS_INS5_IJSB_S1J_EEENS5_IJS1J_SC_EEEEEEENS4_17SM75_U32x4_LDSM_NENS4_14SM90_TMA_STOREES20_NS4_17SM90_U32x4_STSM_NENS4_39AutoVectorizingCopyWithAssumedAlignmentILi128EEEEEEvvEEEEvNT_6ParamsE)
        /*0b00*/ 	.short	0x0380
        /*0b02*/ 	.short	0x0800


	//----- nvinfo : EIATTR_SW_WAR
	.align		4
.L_55:
        /*0b04*/ 	.byte	0x04, 0x36
        /*0b06*/ 	.short	(.L_57 - .L_56)
.L_56:
        /*0b08*/ 	.word	0x00000008
.L_57:


//--------------------- .nv.callgraph             --------------------------
	.section	.nv.callgraph,"",@"SHT_CUDA_CALLGRAPH"
	.align	4
	.sectionentsize	8
	.align		4
        /*0000*/ 	.word	0x00000000
	.align		4
        /*0004*/ 	.word	0xffffffff
	.align		4
        /*0008*/ 	.word	index@(_ZN7cutlass13device_kernelINS_4gemm6kernel13GemmUniversalIN4cute5tupleIJiiiiEEENS1_10collective13CollectiveMmaINS1_35MainloopSm100TmaUmmaWarpSpecializedILi8ELi2ELi4ENS5_IJNS4_1CILi8EEENSA_ILi1EEESC_EEEEENS5_IJNSA_ILi64EEENSA_ILi128EEESF_EEENS_6half_tENS5_IJlSC_lEEESI_SJ_NS4_8TiledMMAINS4_8MMA_AtomIJNS4_20SM100_MMA_F16BF16_SSISI_SI_fLi64ELi128ELNS4_4UMMA5MajorE0ELSO_0ELNSN_7ScaleInE0ELSP_0EEEEEENS4_6LayoutINS5_IJSC_SC_SC_EEENS5_IJNSA_ILi0EEESU_SU_EEEEENS5_IJNS4_10UnderscoreESX_SX_EEEEENS4_13SM90_TMA_LOADENS4_14ComposedLayoutINS4_7SwizzleILi3ELi4ELi3EEENS4_18smem_ptr_flag_bitsILi16EEENSS_INS5_IJSB_SF_EEENS5_IJSF_SC_EEEEEEEvNS4_8identityENS4_23SM90_TMA_LOAD_MULTICASTES19_vS1A_EENS_8epilogue10collective18CollectiveEpilogueINS1D_23Sm100TmaWarpSpecializedILi4ELi2ELi16ELb1ELb0EEEJSH_NS5_IJNSS_ISF_SC_EENSS_INSA_ILi32EEESC_EEEEESI_SJ_SI_SJ_NS1D_6fusion15FusionCallbacksIS1H_NS1M_17LinearCombinationISI_fSI_fLNS_15FloatRoundStyleE2EEESH_S1L_JEEENS4_5SM1004TMEM4LOAD26SM100_TMEM_LOAD_16dp256b4xES10_NS11_INS12_ILi2ELi4ELi3EEES15_NSS_INS5_IJSB_S1J_EEENS5_IJS1J_SC_EEEEEEENS4_17SM75_U32x4_LDSM_NENS4_14SM90_TMA_STOREES20_NS4_17SM90_U32x4_STSM_NENS4_39AutoVectorizingCopyWithAssumedAlignmentILi128EEEEEEvvEEEEvNT_6ParamsE)
	.align		4
        /*000c*/ 	.word	index@(__assertfail)
	.align		4
        /*0010*/ 	.word	0x00000000
	.align		4
        /*0014*/ 	.word	0xfffffffe
	.align		4
        /*0018*/ 	.word	0x00000000
	.align		4
        /*001c*/ 	.word	0xfffffffd
	.align		4
        /*0020*/ 	.word	0x00000000
	.align		4
        /*0024*/ 	.word	0xfffffffc


//--------------------- .nv.constant4             --------------------------
	.section	.nv.constant4,"a",@progbits
	.align	8
	.align		8
.nv.constant4:
        /*0000*/ 	.dword	__assertfail
	.align		8
        /*0008*/ 	.dword	__unnamed_1
	.align		8
        /*0010*/ 	.dword	__unnamed_2
	.align		8
        /*0018*/ 	.dword	_ZN40_INTERNAL_5502a99c_4_k_cu_8f7d45c3_279754cuda3std3__45__cpo5beginE
	.align		8
        /*0020*/ 	.dword	_ZN40_INTERNAL_5502a99c_4_k_cu_8f7d45c3_279754cuda3std3__45__cpo3endE
	.align		8
        /*0028*/ 	.dword	_ZN40_INTERNAL_5502a99c_4_k_cu_8f7d45c3_279754cuda3std3__45__cpo6cbeginE
	.align		8
        /*0030*/ 	.dword	_ZN40_INTERNAL_5502a99c_4_k_cu_8f7d45c3_279754cuda3std3__45__cpo4cendE
	.align		8
        /*0038*/ 	.dword	_ZN40_INTERNAL_5502a99c_4_k_cu_8f7d45c3_279754cuda3std3__442_GLOBAL__N__5502a99c_4_k_cu_8f7d45c3_279756ignoreE
	.align		8
        /*0040*/ 	.dword	_ZN40_INTERNAL_5502a99c_4_k_cu_8f7d45c3_279754cuda3std3__419piecewise_constructE
	.align		8
        /*0048*/ 	.dword	_ZN40_INTERNAL_5502a99c_4_k_cu_8f7d45c3_279754cuda3std3__48in_placeE
	.align		8
        /*0050*/ 	.dword	_ZN40_INTERNAL_5502a99c_4_k_cu_8f7d45c3_279754cuda3std6ranges3__45__cpo4swapE
	.align		8
        /*0058*/ 	.dword	_ZN40_INTERNAL_5502a99c_4_k_cu_8f7d45c3_279754cuda3std6ranges3__45__cpo9iter_moveE
	.align		8
        /*0060*/ 	.dword	_ZN40_INTERNAL_5502a99c_4_k_cu_8f7d45c3_279754cute7productE
	.align		8
        /*0068*/ 	.dword	_ZN40_INTERNAL_5502a99c_4_k_cu_8f7d45c3_279754cute1_E
	.align		8
        /*0070*/ 	.dword	$str$25
	.align		8
        /*0078*/ 	.dword	$str$26
	.align		8
        /*0080*/ 	.dword	$str$27
	.align		8
        /*0088*/ 	.dword	$str$28


//--------------------- .text._ZN7cutlass13device_kernelINS_4gemm6kernel13GemmUniversalIN4cute5tupleIJiiiiEEENS1_10collective13CollectiveMmaINS1_35MainloopSm100TmaUmmaWarpSpecializedILi8ELi2ELi4ENS5_IJNS4_1CILi8EEENSA_ILi1EEESC_EEEEENS5_IJNSA_ILi64EEENSA_ILi128EEESF_EEENS_6half_tENS5_IJlSC_lEEESI_SJ_NS4_8TiledMMAINS4_8MMA_AtomIJNS4_20SM100_MMA_F16BF16_SSISI_SI_fLi64ELi128ELNS4_4UMMA5MajorE0ELSO_0ELNSN_7ScaleInE0ELSP_0EEEEEENS4_6LayoutINS5_IJSC_SC_SC_EEENS5_IJNSA_ILi0EEESU_SU_EEEEENS5_IJNS4_10UnderscoreESX_SX_EEEEENS4_13SM90_TMA_LOADENS4_14ComposedLayoutINS4_7SwizzleILi3ELi4ELi3EEENS4_18smem_ptr_flag_bitsILi16EEENSS_INS5_IJSB_SF_EEENS5_IJSF_SC_EEEEEEEvNS4_8identityENS4_23SM90_TMA_LOAD_MULTICASTES19_vS1A_EENS_8epilogue10collective18CollectiveEpilogueINS1D_23Sm100TmaWarpSpecializedILi4ELi2ELi16ELb1ELb0EEEJSH_NS5_IJNSS_ISF_SC_EENSS_INSA_ILi32EEESC_EEEEESI_SJ_SI_SJ_NS1D_6fusion15FusionCallbacksIS1H_NS1M_17LinearCombinationISI_fSI_fLNS_15FloatRoundStyleE2EEESH_S1L_JEEENS4_5SM1004TMEM4LOAD26SM100_TMEM_LOAD_16dp256b4xES10_NS11_INS12_ILi2ELi4ELi3EEES15_NSS_INS5_IJSB_S1J_EEENS5_IJS1J_SC_EEEEEEENS4_17SM75_U32x4_LDSM_NENS4_14SM90_TMA_STOREES20_NS4_17SM90_U32x4_STSM_NENS4_39AutoVectorizingCopyWithAssumedAlignmentILi128EEEEEEvvEEEEvNT_6ParamsE --------------------------
	.section	.text._ZN7cutlass13device_kernelINS_4gemm6kernel13GemmUniversalIN4cute5tupleIJiiiiEEENS1_10collective13CollectiveMmaINS1_35MainloopSm100TmaUmmaWarpSpecializedILi8ELi2ELi4ENS5_IJNS4_1CILi8EEENSA_ILi1EEESC_EEEEENS5_IJNSA_ILi64EEENSA_ILi128EEESF_EEENS_6half_tENS5_IJlSC_lEEESI_SJ_NS4_8TiledMMAINS4_8MMA_AtomIJNS4_20SM100_MMA_F16BF16_SSISI_SI_fLi64ELi128ELNS4_4UMMA5MajorE0ELSO_0ELNSN_7ScaleInE0ELSP_0EEEEEENS4_6LayoutINS5_IJSC_SC_SC_EEENS5_IJNSA_ILi0EEESU_SU_EEEEENS5_IJNS4_10UnderscoreESX_SX_EEEEENS4_13SM90_TMA_LOADENS4_14ComposedLayoutINS4_7SwizzleILi3ELi4ELi3EEENS4_18smem_ptr_flag_bitsILi16EEENSS_INS5_IJSB_SF_EEENS5_IJSF_SC_EEEEEEEvNS4_8identityENS4_23SM90_TMA_LOAD_MULTICASTES19_vS1A_EENS_8epilogue10collective18CollectiveEpilogueINS1D_23Sm100TmaWarpSpecializedILi4ELi2ELi16ELb1ELb0EEEJSH_NS5_IJNSS_ISF_SC_EENSS_INSA_ILi32EEESC_EEEEESI_SJ_SI_SJ_NS1D_6fusion15FusionCallbacksIS1H_NS1M_17LinearCombinationISI_fSI_fLNS_15FloatRoundStyleE2EEESH_S1L_JEEENS4_5SM1004TMEM4LOAD26SM100_TMEM_LOAD_16dp256b4xES10_NS11_INS12_ILi2ELi4ELi3EEES15_NSS_INS5_IJSB_S1J_EEENS5_IJS1J_SC_EEEEEEENS4_17SM75_U32x4_LDSM_NENS4_14SM90_TMA_STOREES20_NS4_17SM90_U32x4_STSM_NENS4_39AutoVectorizingCopyWithAssumedAlignmentILi128EEEEEEvvEEEEvNT_6ParamsE,"ax",@progbits
	.align	128
.text._ZN7cutlass13device_kernelINS_4gemm6kernel13GemmUniversalIN4cute5tupleIJiiiiEEENS1_10collective13CollectiveMmaINS1_35MainloopSm100TmaUmmaWarpSpecializedILi8ELi2ELi4ENS5_IJNS4_1CILi8EEENSA_ILi1EEESC_EEEEENS5_IJNSA_ILi64EEENSA_ILi128EEESF_EEENS_6half_tENS5_IJlSC_lEEESI_SJ_NS4_8TiledMMAINS4_8MMA_AtomIJNS4_20SM100_MMA_F16BF16_SSISI_SI_fLi64ELi128ELNS4_4UMMA5MajorE0ELSO_0ELNSN_7ScaleInE0ELSP_0EEEEEENS4_6LayoutINS5_IJSC_SC_SC_EEENS5_IJNSA_ILi0EEESU_SU_EEEEENS5_IJNS4_10UnderscoreESX_SX_EEEEENS4_13SM90_TMA_LOADENS4_14ComposedLayoutINS4_7SwizzleILi3ELi4ELi3EEENS4_18smem_ptr_flag_bitsILi16EEENSS_INS5_IJSB_SF_EEENS5_IJSF_SC_EEEEEEEvNS4_8identityENS4_23SM90_TMA_LOAD_MULTICASTES19_vS1A_EENS_8epilogue10collective18CollectiveEpilogueINS1D_23Sm100TmaWarpSpecializedILi4ELi2ELi16ELb1ELb0EEEJSH_NS5_IJNSS_ISF_SC_EENSS_INSA_ILi32EEESC_EEEEESI_SJ_SI_SJ_NS1D_6fusion15FusionCallbacksIS1H_NS1M_17LinearCombinationISI_fSI_fLNS_15FloatRoundStyleE2EEESH_S1L_JEEENS4_5SM1004TMEM4LOAD26SM100_TMEM_LOAD_16dp256b4xES10_NS11_INS12_ILi2ELi4ELi3EEES15_NSS_INS5_IJSB_S1J_EEENS5_IJS1J_SC_EEEEEEENS4_17SM75_U32x4_LDSM_NENS4_14SM90_TMA_STOREES20_NS4_17SM90_U32x4_STSM_NENS4_39AutoVectorizingCopyWithAssumedAlignmentILi128EEEEEEvvEEEEvNT_6ParamsE:
        .type           _ZN7cutlass13device_kernelINS_4gemm6kernel13GemmUniversalIN4cute5tupleIJiiiiEEENS1_10collective13CollectiveMmaINS1_35MainloopSm100TmaUmmaWarpSpecializedILi8ELi2ELi4ENS5_IJNS4_1CILi8EEENSA_ILi1EEESC_EEEEENS5_IJNSA_ILi64EEENSA_ILi128EEESF_EEENS_6half_tENS5_IJlSC_lEEESI_SJ_NS4_8TiledMMAINS4_8MMA_AtomIJNS4_20SM100_MMA_F16BF16_SSISI_SI_fLi64ELi128ELNS4_4UMMA5MajorE0ELSO_0ELNSN_7ScaleInE0ELSP_0EEEEEENS4_6LayoutINS5_IJSC_SC_SC_EEENS5_IJNSA_ILi0EEESU_SU_EEEEENS5_IJNS4_10UnderscoreESX_SX_EEEEENS4_13SM90_TMA_LOADENS4_14ComposedLayoutINS4_7SwizzleILi3ELi4ELi3EEENS4_18smem_ptr_flag_bitsILi16EEENSS_INS5_IJSB_SF_EEENS5_IJSF_SC_EEEEEEEvNS4_8identityENS4_23SM90_TMA_LOAD_MULTICASTES19_vS1A_EENS_8epilogue10collective18CollectiveEpilogueINS1D_23Sm100TmaWarpSpecializedILi4ELi2ELi16ELb1ELb0EEEJSH_NS5_IJNSS_ISF_SC_EENSS_INSA_ILi32EEESC_EEEEESI_SJ_SI_SJ_NS1D_6fusion15FusionCallbacksIS1H_NS1M_17LinearCombinationISI_fSI_fLNS_15FloatRoundStyleE2EEESH_S1L_JEEENS4_5SM1004TMEM4LOAD26SM100_TMEM_LOAD_16dp256b4xES10_NS11_INS12_ILi2ELi4ELi3EEES15_NSS_INS5_IJSB_S1J_EEENS5_IJS1J_SC_EEEEEEENS4_17SM75_U32x4_LDSM_NENS4_14SM90_TMA_STOREES20_NS4_17SM90_U32x4_STSM_NENS4_39AutoVectorizingCopyWithAssumedAlignmentILi128EEEEEEvvEEEEvNT_6ParamsE,@function
        .size           _ZN7cutlass13device_kernelINS_4gemm6kernel13GemmUniversalIN4cute5tupleIJiiiiEEENS1_10collective13CollectiveMmaINS1_35MainloopSm100TmaUmmaWarpSpecializedILi8ELi2ELi4ENS5_IJNS4_1CILi8EEENSA_ILi1EEESC_EEEEENS5_IJNSA_ILi64EEENSA_ILi128EEESF_EEENS_6half_tENS5_IJlSC_lEEESI_SJ_NS4_8TiledMMAINS4_8MMA_AtomIJNS4_20SM100_MMA_F16BF16_SSISI_SI_fLi64ELi128ELNS4_4UMMA5MajorE0ELSO_0ELNSN_7ScaleInE0ELSP_0EEEEEENS4_6LayoutINS5_IJSC_SC_SC_EEENS5_IJNSA_ILi0EEESU_SU_EEEEENS5_IJNS4_10UnderscoreESX_SX_EEEEENS4_13SM90_TMA_LOADENS4_14ComposedLayoutINS4_7SwizzleILi3ELi4ELi3EEENS4_18smem_ptr_flag_bitsILi16EEENSS_INS5_IJSB_SF_EEENS5_IJSF_SC_EEEEEEEvNS4_8identityENS4_23SM90_TMA_LOAD_MULTICASTES19_vS1A_EENS_8epilogue10collective18CollectiveEpilogueINS1D_23Sm100TmaWarpSpecializedILi4ELi2ELi16ELb1ELb0EEEJSH_NS5_IJNSS_ISF_SC_EENSS_INSA_ILi32EEESC_EEEEESI_SJ_SI_SJ_NS1D_6fusion15FusionCallbacksIS1H_NS1M_17LinearCombinationISI_fSI_fLNS_15FloatRoundStyleE2EEESH_S1L_JEEENS4_5SM1004TMEM4LOAD26SM100_TMEM_LOAD_16dp256b4xES10_NS11_INS12_ILi2ELi4ELi3EEES15_NSS_INS5_IJSB_S1J_EEENS5_IJS1J_SC_EEEEEEENS4_17SM75_U32x4_LDSM_NENS4_14SM90_TMA_STOREES20_NS4_17SM90_U32x4_STSM_NENS4_39AutoVectorizingCopyWithAssumedAlignmentILi128EEEEEEvvEEEEvNT_6ParamsE,(.L_x_196 - _ZN7cutlass13device_kernelINS_4gemm6kernel13GemmUniversalIN4cute5tupleIJiiiiEEENS1_10collective13CollectiveMmaINS1_35MainloopSm100TmaUmmaWarpSpecializedILi8ELi2ELi4ENS5_IJNS4_1CILi8EEENSA_ILi1EEESC_EEEEENS5_IJNSA_ILi64EEENSA_ILi128EEESF_EEENS_6half_tENS5_IJlSC_lEEESI_SJ_NS4_8TiledMMAINS4_8MMA_AtomIJNS4_20SM100_MMA_F16BF16_SSISI_SI_fLi64ELi128ELNS4_4UMMA5MajorE0ELSO_0ELNSN_7ScaleInE0ELSP_0EEEEEENS4_6LayoutINS5_IJSC_SC_SC_EEENS5_IJNSA_ILi0EEESU_SU_EEEEENS5_IJNS4_10UnderscoreESX_SX_EEEEENS4_13SM90_TMA_LOADENS4_14ComposedLayoutINS4_7SwizzleILi3ELi4ELi3EEENS4_18smem_ptr_flag_bitsILi16EEENSS_INS5_IJSB_SF_EEENS5_IJSF_SC_EEEEEEEvNS4_8identityENS4_23SM90_TMA_LOAD_MULTICASTES19_vS1A_EENS_8epilogue10collective18CollectiveEpilogueINS1D_23Sm100TmaWarpSpecializedILi4ELi2ELi16ELb1ELb0EEEJSH_NS5_IJNSS_ISF_SC_EENSS_INSA_ILi32EEESC_EEEEESI_SJ_SI_SJ_NS1D_6fusion15FusionCallbacksIS1H_NS1M_17LinearCombinationISI_fSI_fLNS_15FloatRoundStyleE2EEESH_S1L_JEEENS4_5SM1004TMEM4LOAD26SM100_TMEM_LOAD_16dp256b4xES10_NS11_INS12_ILi2ELi4ELi3EEES15_NSS_INS5_IJSB_S1J_EEENS5_IJS1J_SC_EEEEEEENS4_17SM75_U32x4_LDSM_NENS4_14SM90_TMA_STOREES20_NS4_17SM90_U32x4_STSM_NENS4_39AutoVectorizingCopyWithAssumedAlignmentILi128EEEEEEvvEEEEvNT_6ParamsE)
        .other          _ZN7cutlass13device_kernelINS_4gemm6kernel13GemmUniversalIN4cute5tupleIJiiiiEEENS1_10collective13CollectiveMmaINS1_35MainloopSm100TmaUmmaWarpSpecializedILi8ELi2ELi4ENS5_IJNS4_1CILi8EEENSA_ILi1EEESC_EEEEENS5_IJNSA_ILi64EEENSA_ILi128EEESF_EEENS_6half_tENS5_IJlSC_lEEESI_SJ_NS4_8TiledMMAINS4_8MMA_AtomIJNS4_20SM100_MMA_F16BF16_SSISI_SI_fLi64ELi128ELNS4_4UMMA5MajorE0ELSO_0ELNSN_7ScaleInE0ELSP_0EEEEEENS4_6LayoutINS5_IJSC_SC_SC_EEENS5_IJNSA_ILi0EEESU_SU_EEEEENS5_IJNS4_10UnderscoreESX_SX_EEEEENS4_13SM90_TMA_LOADENS4_14ComposedLayoutINS4_7SwizzleILi3ELi4ELi3EEENS4_18smem_ptr_flag_bitsILi16EEENSS_INS5_IJSB_SF_EEENS5_IJSF_SC_EEEEEEEvNS4_8identityENS4_23SM90_TMA_LOAD_MULTICASTES19_vS1A_EENS_8epilogue10collective18CollectiveEpilogueINS1D_23Sm100TmaWarpSpecializedILi4ELi2ELi16ELb1ELb0EEEJSH_NS5_IJNSS_ISF_SC_EENSS_INSA_ILi32EEESC_EEEEESI_SJ_SI_SJ_NS1D_6fusion15FusionCallbacksIS1H_NS1M_17LinearCombinationISI_fSI_fLNS_15FloatRoundStyleE2EEESH_S1L_JEEENS4_5SM1004TMEM4LOAD26SM100_TMEM_LOAD_16dp256b4xES10_NS11_INS12_ILi2ELi4ELi3EEES15_NSS_INS5_IJSB_S1J_EEENS5_IJS1J_SC_EEEEEEENS4_17SM75_U32x4_LDSM_NENS4_14SM90_TMA_STOREES20_NS4_17SM90_U32x4_STSM_NENS4_39AutoVectorizingCopyWithAssumedAlignmentILi128EEEEEEvvEEEEvNT_6ParamsE,@"STO_CUDA_ENTRY STV_DEFAULT"
_ZN7cutlass13device_kernelINS_4gemm6kernel13GemmUniversalIN4cute5tupleIJiiiiEEENS1_10collective13CollectiveMmaINS1_35MainloopSm100TmaUmmaWarpSpecializedILi8ELi2ELi4ENS5_IJNS4_1CILi8EEENSA_ILi1EEESC_EEEEENS5_IJNSA_ILi64EEENSA_ILi128EEESF_EEENS_6half_tENS5_IJlSC_lEEESI_SJ_NS4_8TiledMMAINS4_8MMA_AtomIJNS4_20SM100_MMA_F16BF16_SSISI_SI_fLi64ELi128ELNS4_4UMMA5MajorE0ELSO_0ELNSN_7ScaleInE0ELSP_0EEEEEENS4_6LayoutINS5_IJSC_SC_SC_EEENS5_IJNSA_ILi0EEESU_SU_EEEEENS5_IJNS4_10UnderscoreESX_SX_EEEEENS4_13SM90_TMA_LOADENS4_14ComposedLayoutINS4_7SwizzleILi3ELi4ELi3EEENS4_18smem_ptr_flag_bitsILi16EEENSS_INS5_IJSB_SF_EEENS5_IJSF_SC_EEEEEEEvNS4_8identityENS4_23SM90_TMA_LOAD_MULTICASTES19_vS1A_EENS_8epilogue10collective18CollectiveEpilogueINS1D_23Sm100TmaWarpSpecializedILi4ELi2ELi16ELb1ELb0EEEJSH_NS5_IJNSS_ISF_SC_EENSS_INSA_ILi32EEESC_EEEEESI_SJ_SI_SJ_NS1D_6fusion15FusionCallbacksIS1H_NS1M_17LinearCombinationISI_fSI_fLNS_15FloatRoundStyleE2EEESH_S1L_JEEENS4_5SM1004TMEM4LOAD26SM100_TMEM_LOAD_16dp256b4xES10_NS11_INS12_ILi2ELi4ELi3EEES15_NSS_INS5_IJSB_S1J_EEENS5_IJS1J_SC_EEEEEEENS4_17SM75_U32x4_LDSM_NENS4_14SM90_TMA_STOREES20_NS4_17SM90_U32x4_STSM_NENS4_39AutoVectorizingCopyWithAssumedAlignmentILi128EEEEEEvvEEEEvNT_6ParamsE:
[----:B------:R-:W1:Y:S01]  /*0000*/  LDC R1, c[0x0][0x37c] ;  /* 0x0000df00ff017b82 */ /* 0x000e620000000800 */
[----:B------:R-:W2:Y:S01]  /*0010*/  S2R R57, SR_TID.X ;  /* 0x0000000000397919 */ /* 0x000ea20000002100 */
[----:B------:R-:W3:Y:S01]  /*0020*/  LDCU.64 UR8, c[0x0][0x890] ;  /* 0x00011200ff0877ac */ /* 0x000ee20008000a00 */
[----:B------:R-:W-:Y:S02]  /*0030*/  PRMT R45, RZ, 0x7610, R45 ;  /* 0x00007610ff2d7816 */ /* 0x000fe4000000002d */
[----:B------:R-:W-:Y:S01]  /*0040*/  ELECT P3, URZ, PT ;  /* 0x0000000000ff782f */ /* 0x000fe20003860000 */
[----:B---3--:R-:W-:-:S04]  /*0050*/  UISETP.NE.U32.AND UP0, UPT, UR8, URZ, UPT ;  /* 0x000000ff0800728c */ /* 0x008fc8000bf05070 */
[----:B------:R-:W-:Y:S01]  /*0060*/  UISETP.NE.AND.EX UP0, UPT, UR9, URZ, UPT, UP0 ;  /* 0x000000ff0900728c */ /* 0x000fe2000bf05300 */
[----:B--2---:R-:W-:-:S05]  /*0070*/  SHF.R.U32.HI R46, RZ, 0x5, R57 ;  /* 0x00000005ff2e7819 */ /* 0x004fca0000011639 */
[----:B------:R-:W2:Y:S02]  /*0080*/  SHFL.IDX PT, R0, R46, RZ, 0x1f ;  /* 0x00001fff2e007589 */ /* 0x000ea400000e0000 */
[----:B--2---:R-:W-:Y:S01]  /*0090*/  R2UR UR18, R0 ;  /* 0x00000000001272ca */ /* 0x004fe200000e0000 */
[----:B-1----:R-:W-:-:S14]  /*00a0*/  BRA.U UP0, `(.L_x_0) ;  /* 0x0000000100307547 */ /* 0x002fdc000b800000 */
[----:B------:R-:W1:Y:S02]  /*00b0*/  LDCU.64 UR4, c[0x0][0x888] ;  /* 0x00011100ff0477ac */ /* 0x000e640008000a00 */
[----:B-1----:R-:W-:-:S04]  /*00c0*/  UISETP.NE.U32.AND UP0, UPT, UR4, URZ, UPT ;  /* 0x000000ff0400728c */ /* 0x002fc8000bf05070 */
[----:B------:R-:W-:-:S09]  /*00d0*/  UISETP.NE.AND.EX UP0, UPT, UR5, URZ, UPT, UP0 ;  /* 0x000000ff0500728c */ /* 0x000fd2000bf05300 */
[----:B------:R-:W-:Y:S05]  /*00e0*/  BRA.U !UP0, `(.L_x_1) ;  /* 0x0000000108147547 */ /* 0x000fea000b800000 */
[----:B------:R-:W1:Y:S01]  /*00f0*/  LDC.64 R2, c[0x0][0x888] ;  /* 0x00022200ff027b82 */ /* 0x000e620000000a00 */
[----:B------:R-:W1:Y:S02]  /*0100*/  LDCU.64 UR4, c[0x0][0x358] ;  /* 0x00006b00ff0477ac */ /* 0x000e640008000a00 */
[----:B-1----:R1:W5:Y:S01]  /*0110*/  LDG.E R27, desc[UR4][R2.64] ;  /* 0x00000004021b7981 */ /* 0x002362000c1e1900 */
[----:B------:R-:W-:Y:S01]  /*0120*/  HFMA2 R45, -RZ, RZ, 0, 5.9604644775390625e-08 ;  /* 0x00000001ff2d7431 */ /* 0x000fe200000001ff */
[----:B------:R-:W-:Y:S05]  /*0130*/  BRA `(.L_x_0) ;  /* 0x00000000000c7947 */ /* 0x000fea0003800000 */
.L_x_1:
[----:B------:R-:W1:Y:S01]  /*0140*/  LDCU UR4, c[0x0][0x880] ;  /* 0x00011000ff0477ac */ /* 0x000e620008000800 */
[----:B------:R-:W-:Y:S01]  /*0150*/  HFMA2 R45, -RZ, RZ, 0, 5.9604644775390625e-08 ;  /* 0x00000001ff2d7431 */ /* 0x000fe200000001ff */
[----:B-1----:R-:W-:-:S07]  /*0160*/  MOV R27, UR4 ;  /* 0x00000004001b7c02 */ /* 0x002fce0008000f00 */
.L_x_0:
[----:B------:R-:W2:Y:S02]  /*0170*/  LDCU.64 UR4, c[0x0][0x8b0] ;  /* 0x00011600ff0477ac */ /* 0x000ea40008000a00 */
[----:B--2---:R-:W-:-:S04]  /*0180*/  UISETP.NE.U32.AND UP0, UPT, UR4, URZ, UPT ;  /* 0x000000ff0400728c */ /* 0x004fc8000bf05070 */
[----:B------:R-:W-:-:S09]  /*0190*/  UISETP.NE.AND.EX UP0, UPT, UR5, URZ, UPT, UP0 ;  /* 0x000000ff0500728c */ /* 0x000fd2000bf05300 */
[----:B------:R-:W-:Y:S05]  /*01a0*/  BRA.U UP0, `(.L_x_2) ;  /* 0x0000000100287547 */ /* 0x000fea000b800000 */
[----:B------:R-:W2:Y:S02]  /*01b0*/  LDCU.64 UR4, c[0x0][0x8a8] ;  /* 0x00011500ff0477ac */ /* 0x000ea40008000a00 */
[----:B--2---:R-:W-:-:S04]  /*01c0*/  UISETP.NE.U32.AND UP0, UPT, UR4, URZ, UPT ;  /* 0x000000ff0400728c */ /* 0x004fc8000bf05070 */
[----:B------:R-:W-:-:S09]  /*01d0*/  UISETP.NE.AND.EX UP0, UPT, UR5, URZ, UPT, UP0 ;  /* 0x000000ff0500728c */ /* 0x000fd2000bf05300 */
[----:B------:R-:W-:Y:S05]  /*01e0*/  BRA.U !UP0, `(.L_x_3) ;  /* 0x0000000108107547 */ /* 0x000fea000b800000 */
[----:B------:R-:W2:Y:S01]  /*01f0*/  LDC.64 R24, c[0x0][0x8a8] ;  /* 0x00022a00ff187b82 */ /* 0x000ea20000000a00 */
[----:B------:R-:W2:Y:S02]  /*0200*/  LDCU.64 UR4, c[0x0][0x358] ;  /* 0x00006b00ff0477ac */ /* 0x000ea40008000a00 */
[----:B--2---:R2:W5:Y:S01]  /*0210*/  LDG.E R24, desc[UR4][R24.64] ;  /* 0x0000000418187981 */ /* 0x004562000c1e1900 */
[----:B------:R-:W-:Y:S05]  /*0220*/  BRA `(.L_x_2) ;  /* 0x0000000000087947 */ /* 0x000fea0003800000 */
.L_x_3:
[----:B------:R-:W2:Y:S02]  /*0230*/  LDCU UR4, c[0x0][0x8a0] ;  /* 0x00011400ff0477ac */ /* 0x000ea40008000800 */
[----:B--2---:R-:W-:Y:S02]  /*0240*/  MOV R24, UR4 ;  /* 0x0000000400187c02 */ /* 0x004fe40008000f00 */
.L_x_2:
[----:B------:R-:W-:Y:S01]  /*0250*/  IMAD.U32 R0, RZ, RZ, UR18 ;  /* 0x00000012ff007e24 */ /* 0x000fe2000f8e00ff */
[----:B------:R-:W-:Y:S04]  /*0260*/  BSSY.RECONVERGENT B0, `(.L_x_4) ;  /* 0x000000c000007945 */ /* 0x000fe80003800200 */
[C---:B------:R-:W-:Y:S02]  /*0270*/  ISETP.NE.OR P1, PT, R0.reuse, 0x1, !P3 ;  /* 0x000000010000780c */ /* 0x040fe40005f25670 */
[----:B------:R-:W-:-:S11]  /*0280*/  ISETP.NE.OR P0, PT, R0, 0x3, !P3 ;  /* 0x000000030000780c */ /* 0x000fd60005f05670 */
[----:B------:R-:W-:Y:S05]  /*0290*/  @P1 BRA `(.L_x_5) ;  /* 0x0000000000201947 */ /* 0x000fea0003800000 */
[----:B------:R-:W3:Y:S02]  /*02a0*/  LDCU.64 UR4, c[0x0][0x348] ;  /* 0x00006900ff0477ac */ /* 0x000ee40008000a00 */
[----:B---3--:R-:W-:Y:S02]  /*02b0*/  UIADD3 UR6, UP1, UPT, UR4, 0x80, URZ ;  /* 0x0000008004067890 */ /* 0x008fe4000ff3e0ff */
[----:B------:R-:W-:Y:S02]  /*02c0*/  UIADD3 UR4, UP0, UPT, UR4, 0x180, URZ ;  /* 0x0000018004047890 */ /* 0x000fe4000ff1e0ff */
[----:B------:R-:W-:Y:S02]  /*02d0*/  UIADD3.X UR7, UPT, UPT, URZ, UR5, URZ, UP1, !UPT ;  /* 0x00000005ff077290 */ /* 0x000fe40008ffe4ff */
[----:B------:R-:W-:-:S07]  /*02e0*/  UIADD3.X UR5, UPT, UPT, URZ, UR5, URZ, UP0, !UPT ;  /* 0x00000005ff057290 */ /* 0x000fce00087fe4ff */
[----:B------:R3:W-:Y:S02]  /*02f0*/  UTMACCTL.PF [UR6] ;  /* 0x00000000060079b9 */ /* 0x0007e40008040000 */
[----:B------:R3:W-:Y:S02]  /*0300*/  UTMACCTL.PF [UR4] ;  /* 0x00000000040079b9 */ /* 0x0007e40008040000 */
[----:B---3--:R-:W-:Y:S01]  /*0310*/  NOP ;  /* 0x0000000000007918 */ /* 0x008fe20000000000 */
.L_x_5:
[----:B------:R-:W-:Y:S05]  /*0320*/  BSYNC.RECONVERGENT B0 ;  /* 0x0000000000007941 */ /* 0x000fea0003800200 */
.L_x_4:
[----:B------:R-:W-:Y:S04]  /*0330*/  BSSY.RECONVERGENT B0, `(.L_x_6) ;  /* 0x000000a000007945 */ /* 0x000fe80003800200 */
        /* <DEDUP_REMOVED lines=9> */
.L_x_7:
[----:B------:R-:W-:Y:S05]  /*03d0*/  BSYNC.RECONVERGENT B0 ;  /* 0x0000000000007941 */ /* 0x000fea0003800200 */
.L_x_6:
[----:B------:R-:W3:Y:S01]  /*03e0*/  LDCU.64 UR4, c[0x0][0x888] ;  /* 0x00011100ff0477ac */ /* 0x000ee20008000a00 */
[----:B------:R-:W-:Y:S02]  /*03f0*/  UISETP.EQ.U32.AND UP2, UPT, UR8, URZ, UPT ;  /* 0x000000ff0800728c */ /* 0x000fe4000bf42070 */
[----:B------:R-:W-:Y:S02]  /*0400*/  UPLOP3.LUT UP3, UPT, UPT, UPT, UPT, 0x80, 0x8 ;  /* 0x000000000008789c */ /* 0x000fe40003f6f070 */
[----:B---3--:R-:W-:-:S04]  /*0410*/  UISETP.NE.U32.AND UP0, UPT, UR4, URZ, UPT ;  /* 0x000000ff0400728c */ /* 0x008fc8000bf05070 */
[----:B------:R-:W-:-:S04]  /*0420*/  UISETP.NE.AND.EX UP1, UPT, UR5, URZ, UPT, UP0 ;  /* 0x000000ff0500728c */ /* 0x000fc8000bf25300 */
[----:B------:R-:W-:-:S04]  /*0430*/  UISETP.EQ.OR.EX UP4, UPT, UR9, URZ, !UP1, UP2 ;  /* 0x000000ff0900728c */ /* 0x000fc8000cf82720 */
[----:B------:R-:W-:-:S06]  /*0440*/  UP2UR UR4, UPR, URZ, 0x10 ;  /* 0x00000010ff047883 */ /* 0x000fcc0008000000 */
[----:B------:R-:W-:Y:S01]  /*0450*/  MOV R49, UR4 ;  /* 0x0000000400317c02 */ /* 0x000fe20008000f00 */
[----:B------:R-:W-:Y:S06]  /*0460*/  BRA.U !UP4, `(.L_x_8) ;  /* 0x000000010c207547 */ /* 0x000fec000b800000 */
[----:B------:R-:W-:Y:S01]  /*0470*/  UISETP.NE.U32.AND UP2, UPT, UR8, URZ, UPT ;  /* 0x000000ff0800728c */ /* 0x000fe2000bf45070 */
[----:B-----5:R-:W-:Y:S01]  /*0480*/  FSETP.NEU.AND P0, PT, R27, RZ, PT ;  /* 0x000000ff1b00720b */ /* 0x020fe20003f0d000 */
[----:B------:R-:W-:Y:S02]  /*0490*/  USEL UR4, URZ, 0xffffffff, UP1 ;  /* 0xffffffffff047887 */ /* 0x000fe40008800000 */
[----:B------:R-:W-:-:S10]  /*04a0*/  UISETP.NE.AND.EX UP2, UPT, UR9, URZ, UPT, UP2 ;  /* 0x000000ff0900728c */ /* 0x000fd4000bf45320 */
[----:B------:R-:W-:Y:S01]  /*04b0*/  VOTEU.ANY UP0, P0 ;  /* 0x0000000000ff7886 */ /* 0x000fe20000000100 */
[----:B------:R-:W-:-:S04]  /*04c0*/  @!UP2 USEL UR4, URZ, 0xffffffff, UP0 ;  /* 0xffffffffff04a887 */ /* 0x000fc80008000000 */
[----:B------:R-:W-:-:S04]  /*04d0*/  ULOP3.LUT UR4, UR4, 0x1, URZ, 0xc0, !UPT ;  /* 0x0000000104047892 */ /* 0x000fc8000f8ec0ff */
[----:B------:R-:W-:-:S11]  /*04e0*/  UISETP.NE.U32.AND UP3, UPT, UR4, 0x1, UPT ;  /* 0x000000010400788c */ /* 0x000fd6000bf65070 */
.L_x_8:
[----:B-1----:R-:W1:Y:S02]  /*04f0*/  SHFL.IDX PT, R2, R46, RZ, 0x1f ;  /* 0x00001fff2e027589 */ /* 0x002e6400000e0000 */
[----:B-1----:R-:W-:-:S13]  /*0500*/  ISETP.NE.AND P0, PT, R2, RZ, PT ;  /* 0x000000ff0200720c */ /* 0x002fda0003f05270 */
[----:B------:R-:W-:Y:S05]  /*0510*/  @P0 BRA `(.L_x_9) ;  /* 0x0000000000840947 */ /* 0x000fea0003800000 */
[----:B------:R-:W-:Y:S01]  /*0520*/  ELECT P0, URZ, PT ;  /* 0x0000000000ff782f */ /* 0x000fe20003800000 */
[----:B------:R-:W-:-:S12]  /*0530*/  BSSY.RECONVERGENT B0, `(.L_x_9) ;  /* 0x000001f000007945 */ /* 0x000fd80003800200 */
[----:B------:R-:W-:Y:S05]  /*0540*/  @!P0 BRA `(.L_x_10) ;  /* 0x0000000000748947 */ /* 0x000fea0003800000 */
[----:B------:R-:W1:Y:S01]  /*0550*/  S2UR UR4, SR_CgaCtaId ;  /* 0x00000000000479c3 */ /* 0x000e620000008800 */
[----:B------:R-:W-:Y:S01]  /*0560*/  UMOV UR5, 0x400 ;  /* 0x0000040000057882 */ /* 0x000fe20000000000 */
[----:B------:R-:W-:Y:S01]  /*0570*/  UMOV UR8, 0x1 ;  /* 0x0000000100087882 */ /* 0x000fe20000000000 */
[----:B------:R-:W-:Y:S01]  /*0580*/  UMOV UR6, 0x8 ;  /* 0x0000000800067882 */ /* 0x000fe20000000000 */
[----:B------:R-:W-:-:S04]  /*0590*/  UIADD3 UR8, UPT, UPT, -UR8, 0x100000, URZ ;  /* 0x0010000008087890 */ /* 0x000fc8000fffe1ff */
[----:B------:R-:W-:Y:S02]  /*05a0*/  USHF.L.U32 UR9, UR8, 0xb, URZ ;  /* 0x0000000b08097899 */ /* 0x000fe400080006ff */
[----:B------:R-:W-:Y:S02]  /*05b0*/  USHF.L.U32 UR8, UR8, 0x1, URZ ;  /* 0x0000000108087899 */ /* 0x000fe400080006ff */
[----:B------:R-:W-:-:S04]  /*05c0*/  UIADD3 UR6, UPT, UPT, -UR6, 0x100000, URZ ;  /* 0x0010000006067890 */ /* 0x000fc8000fffe1ff */
[----:B------:R-:W-:Y:S02]  /*05d0*/  USHF.L.U32 UR7, UR6, 0xb, URZ ;  /* 0x0000000b06077899 */ /* 0x000fe400080006ff */
[----:B------:R-:W-:Y:S02]  /*05e0*/  USHF.L.U32 UR6, UR6, 0x1, URZ ;  /* 0x0000000106067899 */ /* 0x000fe400080006ff */
[----:B-1----:R-:W-:Y:S01]  /*05f0*/  ULEA UR4, UR4, UR5, 0x18 ;  /* 0x0000000504047291 */ /* 0x002fe2000f8ec0ff */
[----:B------:R-:W1:Y:S11]  /*0600*/  FENCE.VIEW.ASYNC.S ;  /* 0x00000000000073c6 */ /* 0x000e760000000000 */
[----:B-1----:R1:W3:Y:S01]  /*0610*/  SYNCS.EXCH.64 URZ, [UR4], UR8 ;  /* 0x0000000804ff75b2 */ /* 0x0022e20008000100 */
[----:B------:R1:W4:Y:S01]  /*0620*/  SYNCS.EXCH.64 URZ, [UR4+0x40], UR6 ;  /* 0x0000400604ff75b2 */ /* 0x0003220008000100 */
[----:B------:R1:W1:Y:S01]  /*0630*/  SYNCS.EXCH.64 URZ, [UR4+0x8], UR8 ;  /* 0x0000080804ff75b2 */ /* 0x0002620008000100 */
        /* <DEDUP_REMOVED lines=13> */
[----:B------:R-:W-:Y:S01]  /*0710*/  NOP ;  /* 0x0000000000007918 */ /* 0x000fe20000000000 */
.L_x_10:
[----:B-1----:R-:W-:Y:S05]  /*0720*/  BSYNC.RECONVERGENT B0 ;  /* 0x0000000000007941 */ /* 0x002fea0003800200 */
.L_x_9:
[----:B------:R-:W1:Y:S01]  /*0730*/  SHFL.IDX PT, R2, R46, RZ, 0x1f ;  /* 0x00001fff2e027589 */ /* 0x000e6200000e0000 */
[----:B------:R-:W-:Y:S01]  /*0740*/  NOP ;  /* 0x0000000000007918 */ /* 0x000fe20000000000 */
[----:B-1----:R-:W-:-:S13]  /*0750*/  ISETP.NE.AND P0, PT, R2, 0x1, PT ;  /* 0x000000010200780c */ /* 0x002fda0003f05270 */
[----:B------:R-:W-:Y:S05]  /*0760*/  @P0 BRA `(.L_x_11) ;  /* 0x0000000000580947 */ /* 0x000fea0003800000 */
        /* <DEDUP_REMOVED lines=9> */
[----:B------:R-:W-:Y:S01]  /*0800*/  USHF.L.U32 UR6, UR6, 0x1, URZ ;  /* 0x0000000106067899 */ /* 0x000fe200080006ff */
[----:B------:R-:W-:Y:S01]  /*0810*/  ELECT P0, URZ, PT ;  /* 0x0000000000ff782f */ /* 0x000fe20003800000 */
[----:B-1----:R-:W-:Y:S01]  /*0820*/  ULEA UR4, UR4, UR5, 0x18 ;  /* 0x0000000504047291 */ /* 0x002fe2000f8ec0ff */
[----:B------:R-:W1:Y:S11]  /*0830*/  FENCE.VIEW.ASYNC.S ;  /* 0x00000000000073c6 */ /* 0x000e760000000000 */
[----:B-1----:R1:W1:Y:S01]  /*0840*/  SYNCS.EXCH.64 URZ, [UR4+0x80], UR8 ;  /* 0x0000800804ff75b2 */ /* 0x0022620008000100 */
        /* <DEDUP_REMOVED lines=8> */
.L_x_11:
[----:B------:R-:W2:Y:S01]  /*08d0*/  SHFL.IDX PT, R2, R46, RZ, 0x1f ;  /* 0x00001fff2e027589 */ /* 0x000ea200000e0000 */
[----:B------:R-:W-:Y:S01]  /*08e0*/  NOP ;  /* 0x0000000000007918 */ /* 0x000fe20000000000 */
[----:B--2---:R-:W-:-:S13]  /*08f0*/  ISETP.NE.AND P0, PT, R2, 0x3, PT ;  /* 0x000000030200780c */ /* 0x004fda0003f05270 */
[----:B------:R-:W-:Y:S05]  /*0900*/  @P0 BRA `(.L_x_12) ;  /* 0x0000000000300947 */ /* 0x000fea0003800000 */
[----:B-1----:R-:W1:Y:S01]  /*0910*/  S2UR UR4, SR_CgaCtaId ;  /* 0x00000000000479c3 */ /* 0x002e620000008800 */
[----:B------:R-:W-:Y:S01]  /*0920*/  UMOV UR6, 0x400 ;  /* 0x0000040000067882 */ /* 0x000fe20000000000 */
[----:B------:R-:W-:Y:S01]  /*0930*/  UMOV UR5, 0x20 ;  /* 0x0000002000057882 */ /* 0x000fe20000000000 */
[----:B------:R-:W-:Y:S01]  /*0940*/  ELECT P0, URZ, PT ;  /* 0x0000000000ff782f */ /* 0x000fe20003800000 */
[----:B-1----:R-:W-:Y:S02]  /*0950*/  ULEA UR6, UR4, UR6, 0x18 ;  /* 0x0000000604067291 */ /* 0x002fe4000f8ec0ff */
[----:B------:R-:W-:-:S04]  /*0960*/  UIADD3 UR4, UPT, UPT, -UR5, 0x100000, URZ ;  /* 0x0010000005047890 */ /* 0x000fc8000fffe1ff */
[----:B------:R-:W-:Y:S02]  /*0970*/  USHF.L.U32 UR5, UR4, 0xb, URZ ;  /* 0x0000000b04057899 */ /* 0x000fe400080006ff */
[----:B------:R-:W-:Y:S01]  /*0980*/  USHF.L.U32 UR4, UR4, 0x1, URZ ;  /* 0x0000000104047899 */ /* 0x000fe200080006ff */
[----:B------:R-:W1:Y:S11]  /*0990*/  FENCE.VIEW.ASYNC.S ;  /* 0x00000000000073c6 */ /* 0x000e760000000000 */
[----:B-1----:R2:W1:Y:S01]  /*09a0*/  SYNCS.EXCH.64 URZ, [UR6+0xc0], UR4 ;  /* 0x0000c00406ff75b2 */ /* 0x0024620008000100 */
[----:B------:R2:W1:Y:S02]  /*09b0*/  SYNCS.EXCH.64 URZ, [UR6+0xc8], UR4 ;  /* 0x0000c80406ff75b2 */ /* 0x0004640008000100 */
[----:B--2---:R-:W-:Y:S01]  /*09c0*/  NOP ;  /* 0x0000000000007918 */ /* 0x004fe20000000000 */
.L_x_12:
[----:B------:R-:W2:Y:S01]  /*09d0*/  SHFL.IDX PT, R2, R46, RZ, 0x1f ;  /* 0x00001fff2e027589 */ /* 0x000ea200000e0000 */
[----:B------:R-:W-:Y:S01]  /*09e0*/  NOP ;  /* 0x0000000000007918 */ /* 0x000fe20000000000 */
[----:B--2---:R-:W-:-:S13]  /*09f0*/  ISETP.NE.AND P0, PT, R2, 0x4, PT ;  /* 0x000000040200780c */ /* 0x004fda0003f05270 */
[----:B------:R-:W-:Y:S05]  /*0a00*/  @P0 BRA `(.L_x_13) ;  /* 0x00000000004c0947 */ /* 0x000fea0003800000 */
[----:B-1----:R-:W1:Y:S01]  /*0a10*/  S2UR UR6, SR_CgaCtaId ;  /* 0x00000000000679c3 */ /* 0x002e620000008800 */
[----:B------:R-:W-:Y:S01]  /*0a20*/  UMOV UR4, 0x720 ;  /* 0x0000072000047882 */ /* 0x000fe20000000000 */
[----:B------:R-:W-:Y:S01]  /*0a30*/  UMOV UR5, 0x400 ;  /* 0x0000040000057882 */ /* 0x000fe20000000000 */
[----:B------:R-:W-:Y:S01]  /*0a40*/  USEL UR4, UR4, 0x620, UP3 ;  /* 0x0000062004047887 */ /* 0x000fe20009800000 */
[----:B------:R-:W-:Y:S01]  /*0a50*/  UMOV UR8, 0x1 ;  /* 0x0000000100087882 */ /* 0x000fe20000000000 */
[----:B------:R-:W-:Y:S01]  /*0a60*/  ELECT P0, URZ, PT ;  /* 0x0000000000ff782f */ /* 0x000fe20003800000 */
[----:B------:R-:W-:-:S04]  /*0a70*/  UIADD3 UR8, UPT, UPT, -UR8, 0x100000, URZ ;  /* 0x0010000008087890 */ /* 0x000fc8000fffe1ff */
[----:B------:R-:W-:Y:S02]  /*0a80*/  USHF.L.U32 UR9, UR8, 0xb, URZ ;  /* 0x0000000b08097899 */ /* 0x000fe400080006ff */
[----:B------:R-:W-:Y:S02]  /*0a90*/  USHF.L.U32 UR8, UR8, 0x1, URZ ;  /* 0x0000000108087899 */ /* 0x000fe400080006ff */
[----:B-1----:R-:W-:Y:S02]  /*0aa0*/  ULEA UR6, UR6, UR5, 0x18 ;  /* 0x0000000506067291 */ /* 0x002fe4000f8ec0ff */
[----:B------:R-:W-:-:S04]  /*0ab0*/  UIADD3 UR4, UPT, UPT, -UR4, 0x100000, URZ ;  /* 0x0010000004047890 */ /* 0x000fc8000fffe1ff */
[----:B------:R-:W-:Y:S02]  /*0ac0*/  USHF.L.U32 UR5, UR4, 0xb, URZ ;  /* 0x0000000b04057899 */ /* 0x000fe400080006ff */
[----:B------:R-:W-:Y:S01]  /*0ad0*/  USHF.L.U32 UR4, UR4, 0x1, URZ ;  /* 0x0000000104047899 */ /* 0x000fe200080006ff */
[----:B------:R-:W1:Y:S03]  /*0ae0*/  FENCE.VIEW.ASYNC.S ;  /* 0x00000000000073c6 */ /* 0x000e660000000000 */
[----:B-1----:R2:W1:Y:S08]  /*0af0*/  SYNCS.EXCH.64 URZ, [UR6+0xd0], UR8 ;  /* 0x0000d00806ff75b2 */ /* 0x0024700008000100 */
[----:B------:R2:W1:Y:S01]  /*0b00*/  SYNCS.EXCH.64 URZ, [UR6+0xe0], UR4 ;  /* 0x0000e00406ff75b2 */ /* 0x0004620008000100 */
[----:B------:R2:W1:Y:S01]  /*0b10*/  SYNCS.EXCH.64 URZ, [UR6+0xd8], UR8 ;  /* 0x0000d80806ff75b2 */ /* 0x0004620008000100 */
[----:B------:R2:W1:Y:S02]  /*0b20*/  SYNCS.EXCH.64 URZ, [UR6+0xe8], UR4 ;  /* 0x0000e80406ff75b2 */ /* 0x0004640008000100 */
[----:B--2---:R-:W-:Y:S01]  /*0b30*/  NOP ;  /* 0x0000000000007918 */ /* 0x004fe20000000000 */
.L_x_13:
[----:B------:R-:W2:Y:S01]  /*0b40*/  SHFL.IDX PT, R2, R46, RZ, 0x1f ;  /* 0x00001fff2e027589 */ /* 0x000ea200000e0000 */
[----:B------:R-:W-:Y:S01]  /*0b50*/  NOP ;  /* 0x0000000000007918 */ /* 0x000fe20000000000 */
[----:B--2---:R-:W-:-:S13]  /*0b60*/  ISETP.NE.AND P0, PT, R2, 0x5, PT ;  /* 0x000000050200780c */ /* 0x004fda0003f05270 */
[----:B------:R-:W-:Y:S05]  /*0b70*/  @P0 BRA `(.L_x_14) ;  /* 0x0000000000580947 */ /* 0x000fea0003800000 */
[----:B-1----:R-:W1:Y:S01]  /*0b80*/  S2UR UR4, SR_CgaCtaId ;  /* 0x00000000000479c3 */ /* 0x002e620000008800 */
        /* <DEDUP_REMOVED lines=19> */
[----:B------:R2:W1:Y:S02]  /*0cc0*/  SYNCS.EXCH.64 URZ, [UR4+0x128], UR6 ;  /* 0x0001280604ff75b2 */ /* 0x0004640008000100 */
[----:B--2---:R-:W-:Y:S01]  /*0cd0*/  NOP ;  /* 0x0000000000007918 */ /* 0x004fe20000000000 */
.L_x_14:
        /* <DEDUP_REMOVED lines=8> */
[----:B------:R-:W-:-:S04]  /*0d60*/  UIADD3 UR6, UPT, UPT, -UR6, 0x100000, URZ ;  /* 0x0010000006067890 */ /* 0x000fc8000fffe1ff */
[----:B------:R-:W-:Y:S02]  /*0d70*/  USHF.L.U32 UR7, UR6, 0xb, URZ ;  /* 0x0000000b06077899 */ /* 0x000fe400080006ff */
[----:B------:R-:W-:Y:S02]  /*0d80*/  USHF.L.U32 UR6, UR6, 0x1, URZ ;  /* 0x0000000106067899 */ /* 0x000fe400080006ff */
[----:B-1----:R-:W-:Y:S01]  /*0d90*/  ULEA UR4, UR4, UR5, 0x18 ;  /* 0x0000000504047291 */ /* 0x002fe2000f8ec0ff */
[----:B------:R-:W1:Y:S11]  /*0da0*/  FENCE.VIEW.ASYNC.S ;  /* 0x00000000000073c6 */ /* 0x000e760000000000 */
[----:B-1----:R2:W1:Y:S01]  /*0db0*/  SYNCS.EXCH.64 URZ, [UR4+0x130], UR6 ;  /* 0x0001300604ff75b2 */ /* 0x0024620008000100 */
[----:B------:R2:W1:Y:S01]  /*0dc0*/  SYNCS.EXCH.64 URZ, [UR4+0x140], UR6 ;  /* 0x0001400604ff75b2 */ /* 0x0004620008000100 */
[----:B------:R2:W1:Y:S01]  /*0dd0*/  SYNCS.EXCH.64 URZ, [UR4+0x138], UR6 ;  /* 0x0001380604ff75b2 */ /* 0x0004620008000100 */
[----:B------:R2:W1:Y:S02]  /*0de0*/  SYNCS.EXCH.64 URZ, [UR4+0x148], UR6 ;  /* 0x0001480604ff75b2 */ /* 0x0004640008000100 */
[----:B--2---:R-:W-:Y:S01]  /*0df0*/  NOP ;  /* 0x0000000000007918 */ /* 0x004fe20000000000 */
.L_x_15:
[----:B-1----:R-:W1:Y:S01]  /*0e00*/  LDCU UR4, c[0x0][0x36c] ;  /* 0x00006d80ff0477ac */ /* 0x002e620008000800 */
[----:B------:R-:W-:Y:S01]  /*0e10*/  ISETP.NE.OR P3, PT, R0, 0x2, !P3 ;  /* 0x000000020000780c */ /* 0x000fe20005f65670 */
[----:B------:R-:W-:Y:S01]  /*0e20*/  NOP ;  /* 0x0000000000007918 */ /* 0x000fe20000000000 */
[----:B------:R-:W-:Y:S01]  /*0e30*/  LOP3.LUT R0, R57, 0x1f, RZ, 0xc0, !PT ;  /* 0x0000001f39007812 */ /* 0x000fe200078ec0ff */
[----:B------:R-:W-:Y:S02]  /*0e40*/  UISETP.NE.AND UP4, UPT, UR18, 0x2, UPT ;  /* 0x000000021200788c */ /* 0x000fe4000bf85270 */
[----:B------:R-:W-:Y:S02]  /*0e50*/  UISETP.NE.AND UP5, UPT, UR18, URZ, UPT ;  /* 0x000000ff1200728c */ /* 0x000fe4000bfa5270 */
[----:B-1----:R-:W-:-:S09]  /*0e60*/  UISETP.EQ.U32.AND UP6, UPT, UR4, 0x1, UPT ;  /* 0x000000010400788c */ /* 0x002fd2000bfc2070 */
[----:B------:R-:W-:Y:S05]  /*0e70*/  BRA.U !UP6, `(.L_x_16) ;  /* 0x000000010e087547 */ /* 0x000fea000b800000 */
[----:B---34-:R-:W-:Y:S01]  /*0e80*/  UCGABAR_ARV ;  /* 0x00000000000079c7 */ /* 0x018fe20008000000 */
[----:B------:R-:W-:Y:S05]  /*0e90*/  BRA `(.L_x_17) ;  /* 0x0000000000047947 */ /* 0x000fea0003800000 */
.L_x_16:
[----:B---34-:R-:W-:Y:S01]  /*0ea0*/  NOP ;  /* 0x0000000000007918 */ /* 0x018fe20000000000 */
.L_x_17:
[----:B------:R-:W1:Y:S01]  /*0eb0*/  S2UR UR30, SR_CTAID.X ;  /* 0x00000000001e79c3 */ /* 0x000e620000002500 */
[----:B------:R-:W-:-:S05]  /*0ec0*/  CS2R.32 R48, SR_CgaSize ;  /* 0x0000000000307805 */ /* 0x000fca0000008a00 */
[----:B------:R-:W-:-:S05]  /*0ed0*/  IMAD R48, R48, -0xa0, RZ ;  /* 0xffffff6030307824 */ /* 0x000fca00078e02ff */
[----:B------:R-:W-:-:S14]  /*0ee0*/  R2UR UR5, R48 ;  /* 0x00000000300572ca */ /* 0x000fdc00000e0000 */
[----:B------:R-:W2:Y:S01]  /*0ef0*/  LDCU UR5, c[0x0][UR5+0x2b0] ;  /* 0x00005600050577ac */ /* 0x000ea20008000800 */
[----:B------:R-:W-:-:S05]  /*0f00*/  CS2R.32 R48, SR_CgaSize ;  /* 0x0000000000307805 */ /* 0x000fca0000008a00 */
[----:B------:R-:W-:-:S05]  /*0f10*/  IMAD R48, R48, -0xa0, RZ ;  /* 0xffffff6030307824 */ /* 0x000fca00078e02ff */
[----:B------:R-:W-:-:S14]  /*0f20*/  R2UR UR4, R48 ;  /* 0x00000000300472ca */ /* 0x000fdc00000e0000 */
[----:B------:R-:W3:Y:S01]  /*0f30*/  LDCU UR4, c[0x0][UR4+0x2b4] ;  /* 0x00005680040477ac */ /* 0x000ee20008000800 */
[----:B------:R-:W4:Y:S01]  /*0f40*/  S2UR UR31, SR_CTAID.Y ;  /* 0x00000000001f79c3 */ /* 0x000f220000002600 */
[----:B------:R-:W-:-:S05]  /*0f50*/  CS2R.32 R48, SR_CgaSize ;  /* 0x0000000000307805 */ /* 0x000fca0000008a00 */
[----:B------:R-:W-:-:S05]  /*0f60*/  IMAD R48, R48, -0xa0, RZ ;  /* 0xffffff6030307824 */ /* 0x000fca00078e02ff */
[----:B------:R-:W-:-:S14]  /*0f70*/  R2UR UR7, R48 ;  /* 0x00000000300772ca */ /* 0x000fdc00000e0000 */
[----:B------:R-:W3:Y:S01]  /*0f80*/  LDCU UR7, c[0x0][UR7+0x2a0] ;  /* 0x00005400070777ac */ /* 0x000ee20008000800 */
[----:B------:R-:W-:-:S05]  /*0f90*/  CS2R.32 R48, SR_CgaSize ;  /* 0x0000000000307805 */ /* 0x000fca0000008a00 */
[----:B------:R-:W-:-:S05]  /*0fa0*/  IMAD R48, R48, -0xa0, RZ ;  /* 0xffffff6030307824 */ /* 0x000fca00078e02ff */
[----:B------:R-:W-:-:S14]  /*0fb0*/  R2UR UR8, R48 ;  /* 0x00000000300872ca */ /* 0x000fdc00000e0000 */
[----:B------:R-:W3:Y:S01]  /*0fc0*/  LDCU UR8, c[0x0][UR8+0x2a4] ;  /* 0x00005480080877ac */ /* 0x000ee20008000800 */
[----:B------:R-:W3:Y:S01]  /*0fd0*/  LDCU UR19, c[0x0][0xb24] ;  /* 0x00016480ff1377ac */ /* 0x000ee20008000800 */
[----:B------:R-:W3:Y:S01]  /*0fe0*/  LDCU UR42, c[0x0][0xb24] ;  /* 0x00016480ff2a77ac */ /* 0x000ee20008000800 */
[----:B-1----:R-:W-:Y:S01]  /*0ff0*/  I2FP.F32.U32 R3, UR30 ;  /* 0x0000001e00037c45 */ /* 0x002fe20008201000 */
[----:B------:R-:W1:Y:S04]  /*1000*/  LDCU UR22, c[0x0][0xb30] ;  /* 0x00016600ff1677ac */ /* 0x000e680008000800 */
[----:B--2---:R-:W-:Y:S01]  /*1010*/  FMUL R3, R3, UR5 ;  /* 0x0000000503037c20 */ /* 0x004fe20008400000 */
[----:B----4-:R-:W-:-:S05]  /*1020*/  I2FP.F32.U32 R2, UR31 ;  /* 0x0000001f00027c45 */ /* 0x010fca0008201000 */
[----:B------:R-:W2:Y:S01]  /*1030*/  F2I.U32.TRUNC.NTZ R3, R3 ;  /* 0x0000000300037305 */ /* 0x000ea2000020f000 */
[----:B---3--:R-:W-:-:S07]  /*1040*/  FMUL R2, R2, UR4 ;  /* 0x0000000402027c20 */ /* 0x008fce0008400000 */
[----:B------:R-:W3:Y:S01]  /*1050*/  F2I.U32.TRUNC.NTZ R2, R2 ;  /* 0x0000000200027305 */ /* 0x000ee2000020f000 */
[----:B--2---:R-:W-:Y:S02]  /*1060*/  R2UR UR4, R3 ;  /* 0x00000000030472ca */ /* 0x004fe400000e0000 */
[----:B---3--:R-:W-:Y:S02]  /*1070*/  R2UR UR6, R2 ;  /* 0x00000000020672ca */ /* 0x008fe400000e0000 */
[----:B------:R-:W-:-:S09]  /*1080*/  PRMT R2, RZ, 0x7610, R2 ;  /* 0x00007610ff027816 */ /* 0x000fd20000000002 */
[----:B------:R-:W-:-:S04]  /*1090*/  UIADD3 UR5, UPT, UPT, -UR4, URZ, URZ ;  /* 0x000000ff04057290 */ /* 0x000fc8000fffe1ff */
[----:B------:R-:W-:Y:S02]  /*10a0*/  UIMAD UR5, UR7, UR5, UR30 ;  /* 0x00000005070572a4 */ /* 0x000fe4000f8e021e */
[----:B------:R-:W-:-:S04]  /*10b0*/  UIADD3 UR4, UPT, UPT, -UR6, URZ, URZ ;  /* 0x000000ff06047290 */ /* 0x000fc8000fffe1ff */
[----:B------:R-:W-:Y:S01]  /*10c0*/  IMAD.U32 R48, RZ, RZ, UR5 ;  /* 0x00000005ff307e24 */ /* 0x000fe2000f8e00ff */
[----:B------:R-:W-:-:S06]  /*10d0*/  UIMAD UR4, UR8, UR4, UR31 ;  /* 0x00000004080472a4 */ /* 0x000fcc000f8e021f */
[----:B------:R-:W-:Y:S01]  /*10e0*/  IMAD.U32 R47, RZ, RZ, UR4 ;  /* 0x00000004ff2f7e24 */ /* 0x000fe2000f8e00ff */
[----:B-1----:R-:W-:Y:S06]  /*10f0*/  BRA.U UP5, `(.L_x_18) ;  /* 0x0000000105807547 */ /* 0x002fec000b800000 */
[----:B------:R-:W-:Y:S02]  /*1100*/  R2UR UR9, R47 ;  /* 0x000000002f0972ca */ /* 0x000fe400000e0000 */
[----:B------:R-:W-:-:S11]  /*1110*/  R2UR UR14, R48 ;  /* 0x00000000300e72ca */ /* 0x000fd600000e0000 */
[----:B------:R-:W-:-:S04]  /*1120*/  UISETP.NE.AND UP0, UPT, UR9, URZ, UPT ;  /* 0x000000ff0900728c */ /* 0x000fc8000bf05270 */
[----:B------:R-:W-:Y:S02]  /*1130*/  USEL UR5, URZ, 0x2, UP0 ;  /* 0x00000002ff057887 */ /* 0x000fe40008000000 */
[----:B------:R-:W-:Y:S02]  /*1140*/  USEL UR4, URZ, 0x4, UP0 ;  /* 0x00000004ff047887 */ /* 0x000fe40008000000 */
[----:B------:R-:W-:Y:S02]  /*1150*/  USEL UR7, URZ, 0x8, UP0 ;  /* 0x00000008ff077887 */ /* 0x000fe40008000000 */
[----:B------:R-:W-:Y:S02]  /*1160*/  USEL UR6, URZ, 0x10, UP0 ;  /* 0x00000010ff067887 */ /* 0x000fe40008000000 */
[----:B------:R-:W-:Y:S02]  /*1170*/  USEL UR8, URZ, 0x20, UP0 ;  /* 0x00000020ff087887 */ /* 0x000fe40008000000 */
[----:B------:R-:W-:-:S02]  /*1180*/  USEL UR12, URZ, 0x40, UP0 ;  /* 0x00000040ff0c7887 */ /* 0x000fc40008000000 */
[----:B------:R-:W-:Y:S02]  /*1190*/  USEL UR13, URZ, 0x80, UP0 ;  /* 0x00000080ff0d7887 */ /* 0x000fe40008000000 */
[----:B------:R-:W-:-:S04]  /*11a0*/  UISETP.NE.AND UP0, UPT, UR9, URZ, UPT ;  /* 0x000000ff0900728c */ /* 0x000fc8000bf05270 */
[----:B------:R-:W-:-:S04]  /*11b0*/  UISETP.EQ.OR UP0, UPT, UR14, URZ, !UP0 ;  /* 0x000000ff0e00728c */ /* 0x000fc8000c702670 */
[----:B------:R-:W-:Y:S02]  /*11c0*/  USEL UR11, URZ, 0x1, !UP0 ;  /* 0x00000001ff0b7887 */ /* 0x000fe4000c000000 */
[----:B------:R-:W-:-:S04]  /*11d0*/  UISETP.NE.AND UP0, UPT, UR14, 0x1, UPT ;  /* 0x000000010e00788c */ /* 0x000fc8000bf05270 */
[----:B------:R-:W-:Y:S02]  /*11e0*/  USEL UR10, UR5, 0x2, UP0 ;  /* 0x00000002050a7887 */ /* 0x000fe40008000000 */
[----:B------:R-:W-:-:S04]  /*11f0*/  UISETP.NE.AND UP0, UPT, UR14, 0x2, UPT ;  /* 0x000000020e00788c */ /* 0x000fc8000bf05270 */
[----:B------:R-:W-:Y:S02]  /*1200*/  USEL UR4, UR4, 0x4, UP0 ;  /* 0x0000000404047887 */ /* 0x000fe40008000000 */
[----:B------:R-:W-:Y:S02]  /*1210*/  UISETP.NE.AND UP0, UPT, UR14, 0x3, UPT ;  /* 0x000000030e00788c */ /* 0x000fe4000bf05270 */
[----:B------:R-:W-:Y:S02]  /*1220*/  UIADD3 UR4, UPT, UPT, UR4, UR10, UR11 ;  /* 0x0000000a04047290 */ /* 0x000fe4000fffe00b */
        /* <DEDUP_REMOVED lines=10> */
[----:B------:R-:W-:-:S04]  /*12d0*/  USEL UR5, UR13, 0x80, UP0 ;  /* 0x000000800d057887 */ /* 0x000fc80008000000 */
[----:B------:R-:W-:-:S06]  /*12e0*/  UIADD3 UR4, UPT, UPT, UR4, UR5, URZ ;  /* 0x0000000504047290 */ /* 0x000fcc000fffe0ff */
[----:B------:R-:W-:-:S07]  /*12f0*/  IMAD.U32 R2, RZ, RZ, UR4 ;  /* 0x00000004ff027e24 */ /* 0x000fce000f8e00ff */
.L_x_18:
[----:B------:R-:W1:Y:S01]  /*1300*/  S2UR UR36, SR_CTAID.Z ;  /* 0x00000000002479c3 */ /* 0x000e620000002700 */
[----:B------:R-:W-:-:S09]  /*1310*/  UISETP.GE.AND UP0, UPT, UR19, 0x1, UPT ;  /* 0x000000011300788c */ /* 0x000fd2000bf06270 */
[----:B------:R-:W-:Y:S05]  /*1320*/  BRA.U !UP0, `(.L_x_19) ;  /* 0x0000000108d47547 */ /* 0x000fea000b800000 */
[----:B------:R-:W2:Y:S01]  /*1330*/  LDCU.128 UR12, c[0x0][0xb10] ;  /* 0x00016200ff0c77ac */ /* 0x000ea20008000c00 */
[----:B------:R-:W3:Y:S01]  /*1340*/  LDCU UR20, c[0x0][0xb0c] ;  /* 0x00016180ff1477ac */ /* 0x000ee20008000800 */
[----:B------:R-:W4:Y:S01]  /*1350*/  LDCU UR6, c[0x0][0x370] ;  /* 0x00006e00ff0677ac */ /* 0x000f220008000800 */
[----:B------:R-:W1:Y:S01]  /*1360*/  LDCU UR7, c[0x0][0x374] ;  /* 0x00006e80ff0777ac */ /* 0x000e620008000800 */
[----:B------:R-:W1:Y:S01]  /*1370*/  LDCU UR21, c[0x0][0xb20] ;  /* 0x00016400ff1577ac */ /* 0x000e620008000800 */
[----:B--2---:R-:W-:Y:S02]  /*1380*/  UIMAD.WIDE.U32 UR4, UR30, UR12, URZ ;  /* 0x0000000c1e0472a5 */ /* 0x004fe4000f8e00ff */
[----:B---3--:R-:W-:Y:S01]  /*1390*/  UISETP.NE.AND UP0, UPT, UR20, 0x1, UPT ;  /* 0x000000011400788c */ /* 0x008fe2000bf05270 */
[----:B------:R-:W2:Y:S01]  /*13a0*/  LDCU.64 UR8, c[0x0][0xb28] ;  /* 0x00016500ff0877ac */ /* 0x000ea20008000a00 */
[----:B----4-:R-:W-:-:S03]  /*13b0*/  UIMAD.WIDE.U32 UR10, UR6, UR12, URZ ;  /* 0x0000000c060a72a5 */ /* 0x010fc6000f8e00ff */
[----:B------:R-:W-:Y:S01]  /*13c0*/  UMOV UR4, UR5 ;  /* 0x0000000500047c82 */ /* 0x000fe20008000000 */
[----:B------:R-:W-:Y:S02]  /*13d0*/  UISETP.NE.AND UP2, UPT, UR19, 0x1, UPT ;  /* 0x000000011300788c */ /* 0x000fe4000bf45270 */
[----:B------:R-:W-:Y:S01]  /*13e0*/  USHF.R.U32.HI UR4, URZ, UR13, UR4 ;  /* 0x0000000dff047299 */ /* 0x000fe20008011604 */
[----:B------:R-:W-:Y:S01]  /*13f0*/  UMOV UR10, UR11 ;  /* 0x0000000b000a7c82 */ /* 0x000fe20008000000 */
[----:B------:R-:W-:Y:S02]  /*1400*/  UIMAD.WIDE.U32 UR16, UR31, UR15, URZ ;  /* 0x0000000f1f1072a5 */ /* 0x000fe4000f8e00ff */
[----:B------:R-:W-:Y:S02]  /*1410*/  USEL UR5, UR30, UR4, !UP0 ;  /* 0x000000041e057287 */ /* 0x000fe4000c000000 */
[----:B------:R-:W-:Y:S02]  /*1420*/  @UP0 USHF.R.U32.HI UR6, URZ, UR13, UR10 ;  /* 0x0000000dff060299 */ /* 0x000fe4000801160a */
[----:B------:R-:W-:-:S02]  /*1430*/  UISETP.NE.AND UP0, UPT, UR14, 0x1, UPT ;  /* 0x000000010e00788c */ /* 0x000fc4000bf05270 */
[----:B-1----:R-:W-:Y:S02]  /*1440*/  UIMAD.WIDE.U32 UR10, UR7, UR15, URZ ;  /* 0x0000000f070a72a5 */ /* 0x002fe4000f8e00ff */
[----:B--2---:R-:W-:Y:S01]  /*1450*/  UIMAD.WIDE.U32 UR12, UR6, UR8, URZ ;  /* 0x00000008060c72a5 */ /* 0x004fe2000f8e00ff */
[----:B------:R-:W-:Y:S02]  /*1460*/  UMOV UR4, UR17 ;  /* 0x0000001100047c82 */ /* 0x000fe40008000000 */
[----:B------:R-:W-:Y:S02]  /*1470*/  USHF.R.U32.HI UR4, URZ, UR21, UR4 ;  /* 0x00000015ff047299 */ /* 0x000fe40008011604 */
[----:B------:R-:W-:Y:S02]  /*1480*/  UMOV UR10, UR11 ;  /* 0x0000000b000a7c82 */ /* 0x000fe40008000000 */
[----:B------:R-:W-:Y:S01]  /*1490*/  UMOV UR12, UR13 ;  /* 0x0000000d000c7c82 */ /* 0x000fe20008000000 */
[----:B------:R-:W-:-:S02]  /*14a0*/  @UP0 USHF.R.U32.HI UR7, URZ, UR21, UR10 ;  /* 0x00000015ff070299 */ /* 0x000fc4000801160a */
[----:B------:R-:W-:Y:S02]  /*14b0*/  USEL UR4, UR31, UR4, !UP0 ;  /* 0x000000041f047287 */ /* 0x000fe4000c000000 */
[----:B------:R-:W-:Y:S02]  /*14c0*/  UIMAD.WIDE.U32 UR10, UR7, UR8, URZ ;  /* 0x00000008070a72a5 */ /* 0x000fe4000f8e00ff */
[----:B------:R-:W-:Y:S02]  /*14d0*/  @UP2 USHF.R.U32.HI UR6, URZ, UR9, UR12 ;  /* 0x00000009ff062299 */ /* 0x000fe4000801160c */
[----:B------:R-:W-:-:S03]  /*14e0*/  UIMAD.WIDE.U32 UR12, UR4, UR8, URZ ;  /* 0x00000008040c72a5 */ /* 0x000fc6000f8e00ff */
[----:B------:R-:W-:Y:S02]  /*14f0*/  UMOV UR10, UR11 ;  /* 0x0000000b000a7c82 */ /* 0x000fe40008000000 */
[----:B------:R-:W-:Y:S02]  /*1500*/  @UP2 USHF.R.U32.HI UR7, URZ, UR9, UR10 ;  /* 0x00000009ff072299 */ /* 0x000fe4000801160a */
[----:B------:R-:W-:Y:S02]  /*1510*/  UIMAD UR10, UR6, UR19, URZ ;  /* 0x00000013060a72a4 */ /* 0x000fe4000f8e02ff */
[----:B------:R-:W-:-:S04]  /*1520*/  UIMAD UR7, UR7, UR19, URZ ;  /* 0x00000013070772a4 */ /* 0x000fc8000f8e02ff */
[----:B------:R-:W-:-:S03]  /*1530*/  UISETP.GE.AND UP0, UPT, UR4, UR7, UPT ;  /* 0x000000070400728c */ /* 0x000fc6000bf06270 */
[----:B------:R-:W-:Y:S01]  /*1540*/  UMOV UR7, UR13 ;  /* 0x0000000d00077c82 */ /* 0x000fe20008000000 */
[----:B------:R-:W-:Y:S02]  /*1550*/  UISETP.GE.OR UP0, UPT, UR5, UR10, UP0 ;  /* 0x0000000a0500728c */ /* 0x000fe40008706670 */
[----:B------:R-:W-:Y:S02]  /*1560*/  UIMAD.WIDE.U32 UR10, UR5, UR8, URZ ;  /* 0x00000008050a72a5 */ /* 0x000fe4000f8e00ff */
[----:B------:R-:W-:Y:S02]  /*1570*/  USHF.R.U32.HI UR7, URZ, UR9, UR7 ;  /* 0x00000009ff077299 */ /* 0x000fe40008011607 */
[----:B------:R-:W-:Y:S02]  /*1580*/  UIADD3 UR10, UPT, UPT, -UR4, URZ, URZ ;  /* 0x000000ff040a7290 */ /* 0x000fe4000fffe1ff */
[----:B------:R-:W-:Y:S02]  /*1590*/  USEL UR7, UR4, UR7, !UP2 ;  /* 0x0000000704077287 */ /* 0x000fe4000d000000 */
[----:B------:R-:W-:Y:S01]  /*15a0*/  UIMAD UR10, UR14, UR10, UR31 ;  /* 0x0000000a0e0a72a4 */ /* 0x000fe2000f8e021f */
[----:B------:R-:W-:Y:S01]  /*15b0*/  @!UP0 UMOV UR8, UR11 ;  /* 0x0000000b00088c82 */ /* 0x000fe20008000000 */
[----:B------:R-:W-:-:S02]  /*15c0*/  UIADD3 UR11, UPT, UPT, -UR5, URZ, URZ ;  /* 0x000000ff050b7290 */ /* 0x000fc4000fffe1ff */
[----:B------:R-:W-:Y:S02]  /*15d0*/  @!UP0 USHF.R.U32.HI UR8, URZ, UR9, UR8 ;  /* 0x00000009ff088299 */ /* 0x000fe40008011608 */
[----:B------:R-:W-:Y:S02]  /*15e0*/  UIADD3 UR9, UPT, UPT, -UR7, URZ, URZ ;  /* 0x000000ff07097290 */ /* 0x000fe4000fffe1ff */
[----:B------:R-:W-:Y:S02]  /*15f0*/  @!UP0 USEL UR8, UR5, UR8, !UP2 ;  /* 0x0000000805088287 */ /* 0x000fe4000d000000 */
[----:B------:R-:W-:Y:S02]  /*1600*/  UIMAD UR9, UR19, UR9, UR4 ;  /* 0x00000009130972a4 */ /* 0x000fe4000f8e0204 */
[----:B------:R-:W-:Y:S02]  /*1610*/  @!UP0 UIADD3 UR7, UPT, UPT, UR7, -UR8, URZ ;  /* 0x8000000807078290 */ /* 0x000fe4000fffe0ff */
[----:B------:R-:W-:-:S02]  /*1620*/  @!UP0 UIMAD UR6, UR9, UR6, UR8 ;  /* 0x00000006090682a4 */ /* 0x000fc4000f8e0208 */
[----:B------:R-:W-:Y:S02]  /*1630*/  @!UP0 UIMAD UR4, UR7, UR19, UR5 ;  /* 0x00000013070482a4 */ /* 0x000fe4000f8e0205 */
[----:B------:R-:W-:Y:S02]  /*1640*/  UIMAD UR30, UR20, UR11, UR30 ;  /* 0x0000000b141e72a4 */ /* 0x000fe4000f8e021e */
[----:B------:R-:W-:Y:S01]  /*1650*/  UIMAD UR31, UR4, UR14, UR10 ;  /* 0x0000000e041f72a4 */ /* 0x000fe2000f8e020a */
[----:B------:R-:W-:Y:S02]  /*1660*/  @!UP0 UMOV UR5, UR6 ;  /* 0x0000000600058c82 */ /* 0x000fe40008000000 */
[----:B------:R-:W-:-:S12]  /*1670*/  UIMAD UR30, UR5, UR20, UR30 ;  /* 0x00000014051e72a4 */ /* 0x000fd8000f8e021e */
.L_x_19:
[----:B------:R-:W-:-:S09]  /*1680*/  UISETP.NE.AND UP0, UPT, UR22, 0x1, UPT ;  /* 0x000000011600788c */ /* 0x000fd2000bf05270 */
[----:B------:R-:W-:Y:S05]  /*1690*/  BRA.U UP0, `(.L_x_20) ;  /* 0x0000000100407547 */ /* 0x000fea000b800000 */
[----:B------:R-:W2:Y:S01]  /*16a0*/  LDCU.128 UR8, c[0x0][0xb10] ;  /* 0x00016200ff0877ac */ /* 0x000ea20008000c00 */
[----:B------:R-:W3:Y:S01]  /*16b0*/  LDCU UR12, c[0x0][0xb0c] ;  /* 0x00016180ff0c77ac */ /* 0x000ee20008000800 */
[----:B------:R-:W4:Y:S01]  /*16c0*/  LDCU UR13, c[0x0][0xb20] ;  /* 0x00016400ff0d77ac */ /* 0x000f220008000800 */
[----:B--2---:R-:W-:Y:S02]  /*16d0*/  UIMAD.WIDE.U32 UR4, UR30, UR8, URZ ;  /* 0x000000081e0472a5 */ /* 0x004fe4000f8e00ff */
[----:B------:R-:W-:Y:S02]  /*16e0*/  UIMAD.WIDE.U32 UR6, UR31, UR11, URZ ;  /* 0x0000000b1f0672a5 */ /* 0x000fe4000f8e00ff */
[----:B---3--:R-:W-:Y:S02]  /*16f0*/  UISETP.NE.AND UP0, UPT, UR12, 0x1, UPT ;  /* 0x000000010c00788c */ /* 0x008fe4000bf05270 */
[----:B------:R-:W-:-:S03]  /*1700*/  USHF.R.U32.HI UR5, URZ, UR9, UR5 ;  /* 0x00000009ff057299 */ /* 0x000fc60008011605 */
[----:B------:R-:W-:Y:S01]  /*1710*/  UMOV UR4, UR7 ;  /* 0x0000000700047c82 */ /* 0x000fe20008000000 */
[----:B------:R-:W-:Y:S02]  /*1720*/  USEL UR5, UR30, UR5, !UP0 ;  /* 0x000000051e057287 */ /* 0x000fe4000c000000 */
[----:B------:R-:W-:Y:S02]  /*1730*/  UISETP.NE.AND UP0, UPT, UR10, 0x1, UPT ;  /* 0x000000010a00788c */ /* 0x000fe4000bf05270 */
[----:B----4-:R-:W-:-:S04]  /*1740*/  USHF.R.U32.HI UR4, URZ, UR13, UR4 ;  /* 0x0000000dff047299 */ /* 0x010fc80008011604 */
[----:B------:R-:W-:-:S04]  /*1750*/  USEL UR4, UR31, UR4, !UP0 ;  /* 0x000000041f047287 */ /* 0x000fc8000c000000 */
[----:B------:R-:W-:Y:S02]  /*1760*/  UIADD3 UR6, UPT, UPT, UR5, -UR4, URZ ;  /* 0x8000000405067290 */ /* 0x000fe4000fffe0ff */
[----:B------:R-:W-:Y:S02]  /*1770*/  UIADD3 UR4, UPT, UPT, -UR5, UR4, URZ ;  /* 0x0000000405047290 */ /* 0x000fe4000fffe1ff */
[----:B------:R-:W-:Y:S02]  /*1780*/  UIMAD UR31, UR6, UR10, UR31 ;  /* 0x0000000a061f72a4 */ /* 0x000fe4000f8e021f */
[----:B------:R-:W-:-:S12]  /*1790*/  UIMAD UR30, UR4, UR12, UR30 ;  /* 0x0000000c041e72a4 */ /* 0x000fd8000f8e021e */
.L_x_20:
[----:B------:R-:W-:Y:S01]  /*17a0*/  UISETP.NE.AND UP0, UPT, UR18, 0x2, UPT ;  /* 0x000000021200788c */ /* 0x000fe2000bf05270 */
[----:B------:R-:W-:Y:S09]  /*17b0*/  BRA.U !UP6, `(.L_x_21) ;  /* 0x000000010e0c7547 */ /* 0x000ff2000b800000 */
[----:B------:R-:W-:Y:S01]  /*17c0*/  UCGABAR_WAIT ;  /* 0x0000000000007dc7 */ /* 0x000fe20008000000 */
[----:B------:R-:W-:Y:S01]  /*17d0*/  CCTL.IVALL ;  /* 0x00000000ff00798f */ /* 0x000fe20002000000 */
[----:B------:R-:W-:Y:S05]  /*17e0*/  BRA `(.L_x_22) ;  /* 0x0000000000047947 */ /* 0x000fea0003800000 */
.L_x_21:
[----:B------:R-:W-:Y:S06]  /*17f0*/  BAR.SYNC.DEFER_BLOCKING 0x0 ;  /* 0x0000000000007b1d */ /* 0x000fec0000010000 */
.L_x_22:
[----:B------:R-:W-:Y:S05]  /*1800*/  BRA.U UP0, `(.L_x_23) ;  /* 0x0000001500587547 */ /* 0x000fea000b800000 */
[----:B------:R-:W2:Y:S01]  /*1810*/  LDCU UR6, c[0x0][0x38c] ;  /* 0x00007180ff0677ac */ /* 0x000ea20008000800 */
[----:B------:R-:W3:Y:S01]  /*1820*/  S2UR UR7, SR_CgaCtaId ;  /* 0x00000000000779c3 */ /* 0x000ee20000008800 */
[----:B------:R-:W-:Y:S01]  /*1830*/  PLOP3.LUT P1, PT, PT, PT, UP3, 0x80, 0x8 ;  /* 0x000000000008781c */ /* 0x000fe20003f2f038 */
[----:B------:R-:W-:Y:S01]  /*1840*/  IMAD.MOV.U32 R12, RZ, RZ, 0x1 ;  /* 0x00000001ff0c7424 */ /* 0x000fe200078e00ff */
[----:B------:R-:W-:Y:S01]  /*1850*/  UMOV UR13, 0x400 ;  /* 0x00000400000d7882 */ /* 0x000fe20000000000 */
[----:B------:R-:W-:Y:S01]  /*1860*/  UISETP.NE.AND UP1, UPT, UR18, URZ, UPT ;  /* 0x000000ff1200728c */ /* 0x000fe2000bf25270 */
[----:B------:R-:W-:Y:S01]  /*1870*/  ISETP.EQ.OR P2, PT, R0, RZ, P3 ;  /* 0x000000ff0000720c */ /* 0x000fe20001f42670 */
[----:B------:R-:W-:Y:S01]  /*1880*/  USEL UR24, URZ, 0x1, UP4 ;  /* 0x00000001ff187887 */ /* 0x000fe2000a000000 */
[----:B------:R-:W-:Y:S02]  /*1890*/  PLOP3.LUT P1, PT, P1, PT, PT, 0x8, 0x80 ;  /* 0x000000000080781c */ /* 0x000fe40000f2e170 */
[----:B------:R-:W-:Y:S01]  /*18a0*/  CS2R R10, SRZ ;  /* 0x00000000000a7805 */ /* 0x000fe2000001ff00 */
[----:B------:R-:W-:Y:S01]  /*18b0*/  IMAD.MOV.U32 R9, RZ, RZ, RZ ;  /* 0x000000ffff097224 */ /* 0x000fe200078e00ff */
[----:B------:R-:W4:Y:S01]  /*18c0*/  LDCU UR39, c[0x0][0x370] ;  /* 0x00006e00ff2777ac */ /* 0x000f220008000800 */
[----:B------:R-:W-:Y:S01]  /*18d0*/  IMAD.MOV.U32 R8, RZ, RZ, 0x1 ;  /* 0x00000001ff087424 */ /* 0x000fe200078e00ff */
[----:B------:R-:W1:Y:S01]  /*18e0*/  LDCU.64 UR28, c[0x0][0x348] ;  /* 0x00006900ff1c77ac */ /* 0x000e620008000a00 */
[----:B--2---:R-:W-:-:S02]  /*18f0*/  UIADD3 UR5, UPT, UPT, UR6, 0x3f, URZ ;  /* 0x0000003f06057890 */ /* 0x004fc4000fffe0ff */
[----:B------:R-:W-:Y:S02]  /*1900*/  UIADD3 UR45, UPT, UPT, UR6, 0x7e, URZ ;  /* 0x0000007e062d7890 */ /* 0x000fe4000fffe0ff */
[----:B------:R-:W-:Y:S02]  /*1910*/  USHF.R.S32.HI UR4, URZ, 0x1f, UR5 ;  /* 0x0000001fff047899 */ /* 0x000fe40008011405 */
[----:B---3--:R-:W-:Y:S02]  /*1920*/  USHF.L.U32 UR25, UR7, 0xb, URZ ;  /* 0x0000000b07197899 */ /* 0x008fe400080006ff */
[----:B------:R-:W-:Y:S02]  /*1930*/  ULEA.HI UR4, UR4, UR5, URZ, 0x6 ;  /* 0x0000000504047291 */ /* 0x000fe4000f8f30ff */
[----:B------:R-:W-:Y:S02]  /*1940*/  UIADD3 UR5, UPT, UPT, UR6, -0x1, URZ ;  /* 0xffffffff06057890 */ /* 0x000fe4000fffe0ff */
[----:B------:R-:W-:-:S02]  /*1950*/  USHF.R.S32.HI UR41, URZ, 0x6, UR4 ;  /* 0x00000006ff297899 */ /* 0x000fc40008011404 */
[----:B------:R-:W-:Y:S02]  /*1960*/  UISETP.GE.U32.AND UP2, UPT, UR5, -0x7f, UPT ;  /* 0xffffff810500788c */ /* 0x000fe4000bf46070 */
[----:B------:R-:W-:Y:S02]  /*1970*/  UISETP.LT.U32.AND UP0, UPT, UR41, 0x8, UPT ;  /* 0x000000082900788c */ /* 0x000fe4000bf01070 */
[----:B------:R-:W-:Y:S02]  /*1980*/  USHF.L.U32 UR44, UR7, 0x4, URZ ;  /* 0x00000004072c7899 */ /* 0x000fe400080006ff */
[----:B------:R-:W-:Y:S02]  /*1990*/  USEL UR40, UR41, 0x8, UP0 ;  /* 0x0000000829287887 */ /* 0x000fe40008000000 */
[----:B------:R-:W-:Y:S02]  /*19a0*/  ULOP3.LUT UR25, UR25, 0x3800, URZ, 0xc0, !UPT ;  /* 0x0000380019197892 */ /* 0x000fe4000f8ec0ff */
[----:B------:R-:W-:-:S02]  /*19b0*/  UIADD3 UR21, UPT, UPT, UR40, -0x1, URZ ;  /* 0xffffffff28157890 */ /* 0x000fc4000fffe0ff */
[----:B------:R-:W-:Y:S02]  /*19c0*/  ULEA UR13, UR7, UR13, 0x18 ;  /* 0x0000000d070d7291 */ /* 0x000fe4000f8ec0ff */
[----:B------:R-:W-:Y:S01]  /*19d0*/  @UP2 UIADD3 UR21, UPT, UPT, UR40, URZ, URZ ;  /* 0x000000ff28152290 */ /* 0x000fe2000fffe0ff */
[----:B------:R-:W2:Y:S01]  /*19e0*/  LDCU UR38, c[0x0][0x374] ;  /* 0x00006e80ff2677ac */ /* 0x000ea20008000800 */
[----:B------:R-:W-:Y:S02]  /*19f0*/  ULOP3.LUT UR44, UR44, 0x70, URZ, 0xc0, !UPT ;  /* 0x000000702c2c7892 */ /* 0x000fe4000f8ec0ff */
[----:B------:R-:W-:Y:S02]  /*1a00*/  USEL UR24, UR24, 0x2, UP1 ;  /* 0x0000000218187887 */ /* 0x000fe40008800000 */
[----:B------:R-:W-:Y:S02]  /*1a10*/  UIADD3 UR25, UPT, UPT, UR13, 0x14400, UR25 ;  /* 0x000144000d197890 */ /* 0x000fe4000fffe019 */
[----:B------:R-:W-:-:S02]  /*1a20*/  UIADD3 UR43, UPT, UPT, UR41, -UR40, URZ ;  /* 0x80000028292b7290 */ /* 0x000fc4000fffe0ff */
[----:B------:R-:W-:Y:S01]  /*1a30*/  UIADD3 UR21, UPT, UPT, UR21, 0x1, URZ ;  /* 0x0000000115157890 */ /* 0x000fe2000fffe0ff */
[----:B-1--4-:R-:W-:-:S11]  /*1a40*/  UMOV UR5, URZ ;  /* 0x000000ff00057c82 */ /* 0x012fd60008000000 */
.L_x_43:
[----:B------:R-:W1:Y:S02]  /*1a50*/  S2UR UR4, SR_CgaCtaId ;  /* 0x00000000000479c3 */ /* 0x000e640000008800 */
[----:B-1----:R-:W-:-:S09]  /*1a60*/  UISETP.NE.AND UP0, UPT, UR4, URZ, UPT ;  /* 0x000000ff0400728c */ /* 0x002fd2000bf05270 */
[----:B------:R-:W-:Y:S05]  /*1a70*/  BRA.U UP0, `(.L_x_24) ;  /* 0x0000000100287547 */ /* 0x000fea000b800000 */
[----:B------:R-:W-:Y:S02]  /*1a80*/  LEA R0, R9, UR13, 0x3 ;  /* 0x0000000d09007c11 */ /* 0x000fe4000f8e18ff */
[----:B------:R-:W-:-:S04]  /*1a90*/  SHF.L.U32 R2, R8, 0x1f, RZ ;  /* 0x0000001f08027819 */ /* 0x000fc800000006ff */
[----:B------:R-:W1:Y:S02]  /*1aa0*/  SYNCS.PHASECHK.TRANS64.TRYWAIT P0, [R0+URZ+0x140], R2 ;  /* 0x00014002000075a7 */ /* 0x000e6400080011ff */
[----:B-1----:R-:W-:Y:S05]  /*1ab0*/  @!P0 BRA `(.L_x_25) ;  /* 0x0000006c00e48947 */ /* 0x002fea0003800000 */
.L_x_143:
[----:B------:R-:W-:Y:S01]  /*1ac0*/  VIADD R9, R9, 0x1 ;  /* 0x0000000109097836 */ /* 0x000fe20000000000 */
[----:B------:R1:W-:Y:S04]  /*1ad0*/  SYNCS.ARRIVE.TRANS64.A1T0 RZ, [R0+URZ+0x130], RZ ;  /* 0x000130ff00ff79a7 */ /* 0x0003e800081000ff */
[----:B------:R-:W-:-:S04]  /*1ae0*/  ISETP.NE.AND P0, PT, R9, 0x2, PT ;  /* 0x000000020900780c */ /* 0x000fc80003f05270 */
[----:B------:R-:W-:Y:S02]  /*1af0*/  SEL R9, R9, RZ, P0 ;  /* 0x000000ff09097207 */ /* 0x000fe40000000000 */
[----:B-1----:R-:W-:-:S04]  /*1b00*/  SEL R0, RZ, 0x1, P0 ;  /* 0x00000001ff007807 */ /* 0x002fc80000000000 */
[----:B------:R-:W-:-:S07]  /*1b10*/  LOP3.LUT R8, R8, R0, RZ, 0x3c, !PT ;  /* 0x0000000008087212 */ /* 0x000fce00078e3cff */
.L_x_24:
[----:B------:R-:W-:Y:S01]  /*1b20*/  ULEA UR4, UR5, UR13, 0x3 ;  /* 0x0000000d05047291 */ /* 0x000fe2000f8e18ff */
[----:B------:R-:W-:Y:S01]  /*1b30*/  SHF.L.U32 R0, R12, 0x1f, RZ ;  /* 0x0000001f0c007819 */ /* 0x000fe200000006ff */
[----:B------:R-:W-:Y:S02]  /*1b40*/  UISETP.GE.U32.AND UP0, UPT, UR45, 0x7f, UPT ;  /* 0x0000007f2d00788c */ /* 0x000fe4000bf06070 */
[----:B------:R-:W-:Y:S02]  /*1b50*/  USHF.L.U32 UR35, UR30, 0x6, URZ ;  /* 0x000000061e237899 */ /* 0x000fe400080006ff */
[----:B------:R-:W-:Y:S01]  /*1b60*/  ULEA UR19, UR31, UR44, 0x7 ;  /* 0x0000002c1f137291 */ /* 0x000fe2000f8e38ff */
[----:B------:R-:W-:Y:S02]  /*1b70*/  UMOV UR6, URZ ;  /* 0x000000ff00067c82 */ /* 0x000fe40008000000 */
[----:B------:R1:W3:Y:S02]  /*1b80*/  SYNCS.PHASECHK.TRANS64.TRYWAIT P0, [UR4+0x40], R0 ;  /* 0x00004000ff0075a7 */ /* 0x0002e40008001104 */
[----:B------:R-:W-:Y:S07]  /*1b90*/  BRA.U !UP0, `(.L_x_26) ;  /* 0x0000000108b87547 */ /* 0x000fee000b800000 */
[----:B------:R-:W-:Y:S01]  /*1ba0*/  UMOV UR10, URZ ;  /* 0x000000ff000a7c82 */ /* 0x000fe20008000000 */
[----:B------:R-:W-:-:S05]  /*1bb0*/  UMOV UR4, UR5 ;  /* 0x0000000500047c82 */ /* 0x000fca0008000000 */
.L_x_32:
[----:B------:R-:W-:Y:S01]  /*1bc0*/  ULEA UR33, UR4, UR13, 0x3 ;  /* 0x0000000d04217291 */ /* 0x000fe2000f8e18ff */
[----:B---3--:R-:W-:Y:S01]  /*1bd0*/  @!P3 MOV R2, 0x6000 ;  /* 0x000060000002b802 */ /* 0x008fe20000000f00 */
[----:B-1-34-:R-:W-:Y:S10]  /*1be0*/  @P0 BRA `(.L_x_27) ;  /* 0x00000000000c0947 */ /* 0x01aff40003800000 */
[----:B------:R-:W-:-:S04]  /*1bf0*/  SHF.L.U32 R3, R12, 0x1f, RZ ;  /* 0x0000001f0c037819 */ /* 0x000fc800000006ff */
[----:B------:R-:W3:Y:S02]  /*1c00*/  SYNCS.PHASECHK.TRANS64.TRYWAIT P0, [UR33+0x40], R3 ;  /* 0x00004003ff0075a7 */ /* 0x000ee40008001121 */
[----:B---3--:R-:W-:Y:S05]  /*1c10*/  @!P0 BRA `(.L_x_28) ;  /* 0x0000006c00a08947 */ /* 0x008fea0003800000 */
.L_x_27:
[----:B------:R3:W-:Y:S01]  /*1c20*/  @!P3 SYNCS.ARRIVE.TRANS64 RZ, [UR33], R2 ;  /* 0x00000002ffffb9a7 */ /* 0x0007e20008000021 */
[----:B------:R-:W-:-:S04]  /*1c30*/  ULOP3.LUT UR5, UR24, 0x2, URZ, 0xfc, !UPT ;  /* 0x0000000218057892 */ /* 0x000fc8000f8efcff */
[----:B------:R-:W-:-:S09]  /*1c40*/  UISETP.NE.AND UP0, UPT, UR5, 0x2, UPT ;  /* 0x000000020500788c */ /* 0x000fd2000bf05270 */
[----:B------:R-:W-:Y:S05]  /*1c50*/  BRA.U UP0, `(.L_x_29) ;  /* 0x0000000100047547 */ /* 0x000fea000b800000 */
[----:B--2---:R-:W-:Y:S05]  /*1c60*/  BPT.TRAP 0x1 ;  /* 0x000000040000795c */ /* 0x004fea0000300000 */
.L_x_29:
[----:B------:R-:W-:Y:S04]  /*1c70*/  BSSY.RECONVERGENT B0, `(.L_x_30) ;  /* 0x0000003000007945 */ /* 0x000fe80003800200 */
[----:B------:R-:W-:Y:S05]  /*1c80*/  @P2 BRA `(.L_x_31) ;  /* 0x0000000000042947 */ /* 0x000fea0003800000 */
[----:B--2---:R-:W-:Y:S05]  /*1c90*/  BPT.TRAP 0x1 ;  /* 0x000000040000795c */ /* 0x004fea0000300000 */
.L_x_31:
[----:B--2---:R-:W-:Y:S05]  /*1ca0*/  BSYNC.RECONVERGENT B0 ;  /* 0x0000000000007941 */ /* 0x004fea0003800200 */
.L_x_30:
[----:B------:R-:W-:Y:S02]  /*1cb0*/  UIADD3 UR5, UPT, UPT, UR4, 0x1, URZ ;  /* 0x0000000104057890 */ /* 0x000fe4000fffe0ff */
[----:B------:R-:W-:Y:S02]  /*1cc0*/  USHF.L.U32 UR34, UR10, 0x6, URZ ;  /* 0x000000060a227899 */ /* 0x000fe400080006ff */
[----:B------:R-:W-:Y:S02]  /*1cd0*/  UISETP.NE.AND UP0, UPT, UR5, 0x8, UPT ;  /* 0x000000080500788c */ /* 0x000fe4000bf05270 */
[----:B------:R-:W-:Y:S02]  /*1ce0*/  UIADD3 UR10, UPT, UPT, UR10, 0x1, URZ ;  /* 0x000000010a0a7890 */ /* 0x000fe4000fffe0ff */
[----:B------:R-:W-:Y:S02]  /*1cf0*/  USEL UR7, URZ, 0x1, UP0 ;  /* 0x00000001ff077887 */ /* 0x000fe40008000000 */
[----:B------:R-:W-:-:S02]  /*1d00*/  USEL UR5, UR5, URZ, UP0 ;  /* 0x000000ff05057287 */ /* 0x000fc40008000000 */
[----:B------:R-:W-:Y:S02]  /*1d10*/  ULEA UR32, UR4, UR13, 0xd ;  /* 0x0000000d04207291 */ /* 0x000fe4000f8e68ff */
[----:B------:R-:W-:Y:S01]  /*1d20*/  ULEA UR6, UR5, UR13, 0x3 ;  /* 0x0000000d05067291 */ /* 0x000fe2000f8e18ff */
[----:B------:R-:W-:Y:S01]  /*1d30*/  LOP3.LUT R12, R12, UR7, RZ, 0x3c, !PT ;  /* 0x000000070c0c7c12 */ /* 0x000fe2000f8e3cff */
[----:B------:R-:W-:Y:S02]  /*1d40*/  UIADD3 UR8, UP1, UPT, UR28, 0x80, URZ ;  /* 0x000000801c087890 */ /* 0x000fe4000ff3e0ff */
[----:B------:R-:W-:Y:S01]  /*1d50*/  UIADD3 UR32, UPT, UPT, UR32, 0x4400, URZ ;  /* 0x0000440020207890 */ /* 0x000fe2000fffe0ff */
[----:B-1----:R-:W-:Y:S01]  /*1d60*/  SHF.L.U32 R0, R12, 0x1f, RZ ;  /* 0x0000001f0c007819 */ /* 0x002fe200000006ff */
[----:B------:R-:W-:Y:S02]  /*1d70*/  UIADD3.X UR9, UPT, UPT, URZ, UR29, URZ, UP1, !UPT ;  /* 0x0000001dff097290 */ /* 0x000fe40008ffe4ff */
[----:B------:R-:W-:Y:S01]  /*1d80*/  ULEA UR16, UR4, UR25, 0xe ;  /* 0x0000001904107291 */ /* 0x000fe2000f8e70ff */
[----:B------:R4:W1:Y:S01]  /*1d90*/  SYNCS.PHASECHK.TRANS64.TRYWAIT P0, [UR6+0x40], R0 ;  /* 0x00004000ff0075a7 */ /* 0x0008620008001106 */
[----:B------:R-:W-:Y:S01]  /*1da0*/  UIADD3 UR6, UP0, UPT, UR28, 0x180, URZ ;  /* 0x000001801c067890 */ /* 0x000fe2000ff1e0ff */
[----:B------:R-:W-:Y:S01]  /*1db0*/  UMOV UR14, 0x0 ;  /* 0x00000000000e7882 */ /* 0x000fe20000000000 */
[----:B------:R-:W-:-:S02]  /*1dc0*/  UMOV UR15, 0x10000000 ;  /* 0x10000000000f7882 */ /* 0x000fc40000000000 */
[----:B------:R-:W-:Y:S01]  /*1dd0*/  UIADD3.X UR7, UPT, UPT, URZ, UR29, URZ, UP0, !UPT ;  /* 0x0000001dff077290 */ /* 0x000fe200087fe4ff */
[----:B------:R-:W-:Y:S01]  /*1de0*/  UTMALDG.3D [UR32], [UR8], desc[UR14] ;  /* 0x00000e20080075b4 */ /* 0x000fe20008011000 */
[----:B------:R-:W-:Y:S01]  /*1df0*/  UISETP.NE.AND UP0, UPT, UR10, UR21, UPT ;  /* 0x000000150a00728c */ /* 0x000fe2000bf05270 */
[----:B------:R-:W-:Y:S01]  /*1e00*/  UMOV UR4, 0xff0000 ;  /* 0x00ff000000047882 */ /* 0x000fe20000000000 */
[----:B------:R-:W-:Y:S01]  /*1e10*/  UMOV UR20, UR36 ;  /* 0x0000002400147c82 */ /* 0x000fe20008000000 */
[----:B------:R-:W-:Y:S01]  /*1e20*/  UMOV UR17, UR33 ;  /* 0x0000002100117c82 */ /* 0x000fe20008000000 */
[----:B------:R-:W-:-:S03]  /*1e30*/  UMOV UR18, UR34 ;  /* 0x0000002200127c82 */ /* 0x000fc60008000000 */
[----:B------:R2:W-:Y:S02]  /*1e40*/  UTMALDG.3D.MULTICAST [UR16], [UR6], UR4, desc[UR14] ;  /* 0x00000e10060073b4 */ /* 0x0005e40008011804 */
[----:B--2---:R-:W-:Y:S01]  /*1e50*/  UMOV UR6, UR21 ;  /* 0x0000001500067c82 */ /* 0x004fe20008000000 */
[----:B------:R-:W-:Y:S01]  /*1e60*/  UMOV UR4, UR5 ;  /* 0x0000000500047c82 */ /* 0x000fe20008000000 */
[----:B------:R-:W-:Y:S05]  /*1e70*/  BRA.U UP0, `(.L_x_32) ;  /* 0xfffffffd00507547 */ /* 0x000fea000b83ffff */
.L_x_26:
[----:B------:R-:W-:Y:S01]  /*1e80*/  ULEA UR4, UR5, UR13, 0x3 ;  /* 0x0000000d05047291 */ /* 0x000fe2000f8e18ff */
[----:B-1--4-:R-:W-:Y:S01]  /*1e90*/  SHF.L.U32 R0, R12, 0x1f, RZ ;  /* 0x0000001f0c007819 */ /* 0x012fe200000006ff */
[----:B------:R-:W-:Y:S01]  /*1ea0*/  @!P1 SYNCS.ARRIVE.TRANS64.A1T0 RZ, [UR13+0xc8], RZ ;  /* 0x0000c8ffffff99a7 */ /* 0x000fe2000810000d */
[----:B------:R-:W-:-:S06]  /*1eb0*/  UISETP.GT.AND UP0, UPT, UR41, UR40, UPT ;  /* 0x000000282900728c */ /* 0x000fcc000bf04270 */
[----:B---3--:R1:W3:Y:S03]  /*1ec0*/  SYNCS.PHASECHK.TRANS64.TRYWAIT P0, [UR4+0x40], R0 ;  /* 0x00004000ff0075a7 */ /* 0x0082e60008001104 */
[----:B------:R-:W-:Y:S05]  /*1ed0*/  BRA.U !UP0, `(.L_x_33) ;  /* 0x0000000108bc7547 */ /* 0x000fea000b800000 */
[----:B------:R-:W-:Y:S01]  /*1ee0*/  UIADD3 UR26, UPT, UPT, UR43, UR6, URZ ;  /* 0x000000062b1a7290 */ /* 0x000fe2000fffe0ff */
[----:B------:R-:W-:-:S11]  /*1ef0*/  UMOV UR4, UR5 ;  /* 0x0000000500047c82 */ /* 0x000fd60008000000 */
.L_x_39:
[----:B------:R-:W-:Y:S01]  /*1f00*/  ULEA UR9, UR4, UR13, 0x3 ;  /* 0x0000000d04097291 */ /* 0x000fe2000f8e18ff */
[----:B---3--:R-:W-:Y:S01]  /*1f10*/  @!P3 MOV R2, 0x6000 ;  /* 0x000060000002b802 */ /* 0x008fe20000000f00 */
[----:B-1-3--:R-:W-:Y:S10]  /*1f20*/  @P0 BRA `(.L_x_34) ;  /* 0x00000000000c0947 */ /* 0x00aff40003800000 */
[----:B------:R-:W-:-:S04]  /*1f30*/  SHF.L.U32 R3, R12, 0x1f, RZ ;  /* 0x0000001f0c037819 */ /* 0x000fc800000006ff */
[----:B------:R-:W3:Y:S02]  /*1f40*/  SYNCS.PHASECHK.TRANS64.TRYWAIT P0, [UR9+0x40], R3 ;  /* 0x00004003ff0075a7 */ /* 0x000ee40008001109 */
[----:B---3--:R-:W-:Y:S05]  /*1f50*/  @!P0 BRA `(.L_x_35) ;  /* 0x0000006800e88947 */ /* 0x008fea0003800000 */
.L_x_34:
[----:B------:R3:W-:Y:S01]  /*1f60*/  @!P3 SYNCS.ARRIVE.TRANS64 RZ, [UR9], R2 ;  /* 0x00000002ffffb9a7 */ /* 0x0007e20008000009 */
[----:B------:R-:W-:-:S04]  /*1f70*/  ULOP3.LUT UR5, UR24, 0x2, URZ, 0xfc, !UPT ;  /* 0x0000000218057892 */ /* 0x000fc8000f8efcff */
[----:B------:R-:W-:-:S09]  /*1f80*/  UISETP.NE.AND UP0, UPT, UR5, 0x2, UPT ;  /* 0x000000020500788c */ /* 0x000fd2000bf05270 */
[----:B------:R-:W-:Y:S05]  /*1f90*/  BRA.U UP0, `(.L_x_36) ;  /* 0x0000000100047547 */ /* 0x000fea000b800000 */
[----:B--2---:R-:W-:Y:S05]  /*1fa0*/  BPT.TRAP 0x1 ;  /* 0x000000040000795c */ /* 0x004fea0000300000 */
.L_x_36:
[----:B------:R-:W-:Y:S04]  /*1fb0*/  BSSY.RECONVERGENT B0, `(.L_x_37) ;  /* 0x0000003000007945 */ /* 0x000fe80003800200 */
[----:B------:R-:W-:Y:S05]  /*1fc0*/  @P2 BRA `(.L_x_38) ;  /* 0x0000000000042947 */ /* 0x000fea0003800000 */
[----:B--2---:R-:W-:Y:S05]  /*1fd0*/  BPT.TRAP 0x1 ;  /* 0x000000040000795c */ /* 0x004fea0000300000 */
.L_x_38:
[----:B--2---:R-:W-:Y:S05]  /*1fe0*/  BSYNC.RECONVERGENT B0 ;  /* 0x0000000000007941 */ /* 0x004fea0003800200 */
.L_x_37:
[----:B------:R-:W-:Y:S02]  /*1ff0*/  UIADD3 UR5, UPT, UPT, UR4, 0x1, URZ ;  /* 0x0000000104057890 */ /* 0x000fe4000fffe0ff */
[----:B------:R-:W-:Y:S02]  /*2000*/  UIADD3 UR14, UP1, UPT, UR28, 0x80, URZ ;  /* 0x000000801c0e7890 */ /* 0x000fe4000ff3e0ff */
[----:B------:R-:W-:Y:S02]  /*2010*/  UISETP.NE.AND UP0, UPT, UR5, 0x8, UPT ;  /* 0x000000080500788c */ /* 0x000fe4000bf05270 */
[----:B------:R-:W-:Y:S02]  /*2020*/  USHF.L.U32 UR10, UR6, 0x6, URZ ;  /* 0x00000006060a7899 */ /* 0x000fe400080006ff */
[----:B------:R-:W-:Y:S02]  /*2030*/  USEL UR8, URZ, 0x1, UP0 ;  /* 0x00000001ff087887 */ /* 0x000fe40008000000 */
[----:B------:R-:W-:-:S02]  /*2040*/  USEL UR5, UR5, URZ, UP0 ;  /* 0x000000ff05057287 */ /* 0x000fc40008000000 */
[----:B------:R-:W-:Y:S02]  /*2050*/  UIADD3 UR22, UP0, UPT, UR28, 0x180, URZ ;  /* 0x000001801c167890 */ /* 0x000fe4000ff1e0ff */
[----:B------:R-:W-:Y:S01]  /*2060*/  LOP3.LUT R12, R12, UR8, RZ, 0x3c, !PT ;  /* 0x000000080c0c7c12 */ /* 0x000fe2000f8e3cff */
[----:B------:R-:W-:Y:S02]  /*2070*/  ULEA UR8, UR4, UR13, 0xd ;  /* 0x0000000d04087291 */ /* 0x000fe4000f8e68ff */
[----:B------:R-:W-:Y:S01]  /*2080*/  ULEA UR7, UR5, UR13, 0x3 ;  /* 0x0000000d05077291 */ /* 0x000fe2000f8e18ff */
[----:B-1----:R-:W-:Y:S01]  /*2090*/  SHF.L.U32 R0, R12, 0x1f, RZ ;  /* 0x0000001f0c007819 */ /* 0x002fe200000006ff */
[----:B------:R-:W-:Y:S02]  /*20a0*/  UIADD3 UR8, UPT, UPT, UR8, 0x4400, URZ ;  /* 0x0000440008087890 */ /* 0x000fe4000fffe0ff */
[----:B------:R-:W-:Y:S02]  /*20b0*/  UIADD3.X UR15, UPT, UPT, URZ, UR29, URZ, UP1, !UPT ;  /* 0x0000001dff0f7290 */ /* 0x000fe40008ffe4ff */
[----:B------:R-:W-:-:S02]  /*20c0*/  ULEA UR16, UR4, UR25, 0xe ;  /* 0x0000001904107291 */ /* 0x000fc4000f8e70ff */
[----:B------:R-:W-:Y:S01]  /*20d0*/  UIADD3.X UR23, UPT, UPT, URZ, UR29, URZ, UP0, !UPT ;  /* 0x0000001dff177290 */ /* 0x000fe200087fe4ff */
[----:B------:R4:W1:Y:S01]  /*20e0*/  SYNCS.PHASECHK.TRANS64.TRYWAIT P0, [UR7+0x40], R0 ;  /* 0x00004000ff0075a7 */ /* 0x0008620008001107 */
[----:B------:R-:W-:Y:S01]  /*20f0*/  UMOV UR30, 0x0 ;  /* 0x00000000001e7882 */ /* 0x000fe20000000000 */
[----:B------:R-:W-:Y:S01]  /*2100*/  UMOV UR31, 0x10000000 ;  /* 0x10000000001f7882 */ /* 0x000fe20000000000 */
[----:B------:R-:W-:Y:S01]  /*2110*/  UMOV UR11, UR35 ;  /* 0x00000023000b7c82 */ /* 0x000fe20008000000 */
[----:B------:R-:W-:Y:S01]  /*2120*/  UMOV UR12, UR36 ;  /* 0x00000024000c7c82 */ /* 0x000fe20008000000 */
[----:B------:R-:W-:Y:S01]  /*2130*/  UMOV UR7, 0xff0000 ;  /* 0x00ff000000077882 */ /* 0x000fe20000000000 */
[----:B------:R-:W-:Y:S01]  /*2140*/  UMOV UR20, UR36 ;  /* 0x0000002400147c82 */ /* 0x000fe20008000000 */
[----:B------:R-:W-:Y:S01]  /*2150*/  UMOV UR17, UR9 ;  /* 0x0000000900117c82 */ /* 0x000fe20008000000 */
[----:B------:R-:W-:Y:S01]  /*2160*/  UMOV UR18, UR10 ;  /* 0x0000000a00127c82 */ /* 0x000fe20008000000 */
[----:B------:R4:W-:Y:S01]  /*2170*/  UTMALDG.3D [UR8], [UR14], desc[UR30] ;  /* 0x00001e080e0075b4 */ /* 0x0009e20008011000 */
[----:B------:R-:W-:Y:S01]  /*2180*/  UIADD3 UR6, UPT, UPT, UR6, 0x1, URZ ;  /* 0x0000000106067890 */ /* 0x000fe2000fffe0ff */
[----:B------:R-:W-:-:S03]  /*2190*/  UMOV UR4, UR5 ;  /* 0x0000000500047c82 */ /* 0x000fc60008000000 */
[----:B------:R-:W-:Y:S01]  /*21a0*/  UISETP.NE.AND UP0, UPT, UR6, UR26, UPT ;  /* 0x0000001a0600728c */ /* 0x000fe2000bf05270 */
[----:B------:R4:W-:Y:S08]  /*21b0*/  UTMALDG.3D.MULTICAST [UR16], [UR22], UR7, desc[UR30] ;  /* 0x00001e10160073b4 */ /* 0x0009f00008011807 */
[----:B----4-:R-:W-:Y:S05]  /*21c0*/  BRA.U UP0, `(.L_x_39) ;  /* 0xfffffffd004c7547 */ /* 0x010fea000b83ffff */
.L_x_33:
[C---:B------:R-:W-:Y:S01]  /*21d0*/  LEA R3, R11.reuse, UR13, 0x3 ;  /* 0x0000000d0b037c11 */ /* 0x040fe2000f8e18ff */
[----:B------:R-:W-:Y:S01]  /*21e0*/  NOP ;  /* 0x0000000000007918 */ /* 0x000fe20000000000 */
[----:B-1----:R-:W-:Y:S02]  /*21f0*/  SHF.L.U32 R0, R10, 0x1f, RZ ;  /* 0x0000001f0a007819 */ /* 0x002fe400000006ff */
[----:B------:R-:W-:Y:S02]  /*2200*/  LEA R4, R11, UR13, 0x4 ;  /* 0x0000000d0b047c11 */ /* 0x000fe4000f8e20ff */
[----:B---3--:R-:W1:Y:S02]  /*2210*/  SYNCS.PHASECHK.TRANS64.TRYWAIT P0, [R3+URZ+0xd0], R0 ;  /* 0x0000d000030075a7 */ /* 0x008e6400080011ff */
[----:B-1----:R-:W-:Y:S05]  /*2220*/  @!P0 BRA `(.L_x_40) ;  /* 0x00000068004c8947 */ /* 0x002fea0003800000 */
.L_x_146:
[----:B------:R-:W3:Y:S01]  /*2230*/  LDS.128 R4, [R4+0x160] ;  /* 0x0001600004047984 */ /* 0x000ee20000000c00 */
[----:B------:R-:W-:Y:S01]  /*2240*/  UISETP.GE.AND UP0, UPT, UR42, 0x1, UPT ;  /* 0x000000012a00788c */ /* 0x000fe2000bf06270 */
[----:B------:R-:W-:Y:S01]  /*2250*/  @!PT LDS RZ, [RZ] ;  /* 0x00000000fffff984 */ /* 0x000fe20000000800 */
[----:B------:R-:W-:Y:S01]  /*2260*/  @!PT LDS RZ, [RZ] ;  /* 0x00000000fffff984 */ /* 0x000fe20000000800 */
[----:B------:R-:W-:Y:S01]  /*2270*/  @!PT LDS RZ, [RZ] ;  /* 0x00000000fffff984 */ /* 0x000fe20000000800 */
[----:B------:R-:W-:Y:S01]  /*2280*/  @!PT LDS RZ, [RZ] ;  /* 0x00000000fffff984 */ /* 0x000fe20000000800 */
[----:B------:R4:W-:Y:S06]  /*2290*/  MEMBAR.ALL.CTA ;  /* 0x0000000000007992 */ /* 0x0009ec0000008000 */
[----:B----4-:R-:W4:Y:S01]  /*22a0*/  FENCE.VIEW.ASYNC.S ;  /* 0x00000000000073c6 */ /* 0x010f220000000000 */
[----:B---3--:R-:W-:-:S13]  /*22b0*/  LOP3.LUT P0, RZ, R6, 0x1, RZ, 0xc0, !PT ;  /* 0x0000000106ff7812 */ /* 0x008fda000780c0ff */
[----:B----4-:R-:W-:Y:S01]  /*22c0*/  VOTEU.ANY UP1, P0 ;  /* 0x0000000000ff7886 */ /* 0x010fe20000020100 */
[----:B------:R-:W-:-:S13]  /*22d0*/  PLOP3.LUT P0, PT, PT, PT, UP1, 0x80, 0x8 ;  /* 0x000000000008781c */ /* 0x000fda0003f0f018 */
[----:B-1----:R-:W-:Y:S02]  /*22e0*/  @P0 LOP3.LUT R0, R5, 0xffff, RZ, 0xc0, !PT ;  /* 0x0000ffff05000812 */ /* 0x002fe400078ec0ff */
[----:B------:R-:W-:Y:S02]  /*22f0*/  @P0 MOV R2, R4 ;  /* 0x0000000400020202 */ /* 0x000fe40000000f00 */
[----:B------:R-:W-:Y:S01]  /*2300*/  @P0 R2UR UR6, R0 ;  /* 0x00000000000602ca */ /* 0x000fe200000e0000 */
[----:B------:R-:W-:Y:S01]  /*2310*/  VIADD R0, R3, 0xe0 ;  /* 0x000000e003007836 */ /* 0x000fe20000000000 */
[----:B------:R-:W-:Y:S02]  /*2320*/  @P0 SHF.R.U32.HI R4, RZ, 0x10, R5 ;  /* 0x00000010ff040819 */ /* 0x000fe40000011605 */
[----:B------:R-:W-:Y:S02]  /*2330*/  @P0 R2UR UR7, R2 ;  /* 0x00000000020702ca */ /* 0x000fe400000e0000 */
[----:B------:R-:W-:-:S02]  /*2340*/  PRMT R0, RZ, 0x654, R0 ;  /* 0x00000654ff007816 */ /* 0x000fc40000000000 */
[----:B------:R-:W-:Y:S02]  /*2350*/  @P0 R2UR UR4, R4 ;  /* 0x00000000040402ca */ /* 0x000fe400000e0000 */
[----:B------:R1:W-:Y:S03]  /*2360*/  SYNCS.ARRIVE.TRANS64.RED.A1T0 RZ, [R0+URZ], RZ ;  /* 0x000000ff00ff79a7 */ /* 0x0003e600081004ff */
[----:B------:R-:W-:-:S04]  /*2370*/  @UP1 UMOV UR27, UR6 ;  /* 0x00000006001b1c82 */ /* 0x000fc80008000000 */
[----:B------:R-:W-:-:S04]  /*2380*/  @UP1 UMOV UR37, UR7 ;  /* 0x0000000700251c82 */ /* 0x000fc80008000000 */
[----:B------:R-:W-:Y:S01]  /*2390*/  @UP1 UMOV UR36, UR4 ;  /* 0x0000000400241c82 */ /* 0x000fe20008000000 */
[----:B------:R-:W-:Y:S05]  /*23a0*/  BRA.U !UP0, `(.L_x_41) ;  /* 0x0000000108d47547 */ /* 0x000fea000b800000 */
[----:B------:R-:W2:Y:S01]  /*23b0*/  LDCU.128 UR16, c[0x0][0xb10] ;  /* 0x00016200ff1077ac */ /* 0x000ea20008000c00 */
[----:B------:R-:W3:Y:S01]  /*23c0*/  LDCU UR12, c[0x0][0xb20] ;  /* 0x00016400ff0c77ac */ /* 0x000ee20008000800 */
[----:B------:R-:W4:Y:S01]  /*23d0*/  LDCU UR20, c[0x0][0xb0c] ;  /* 0x00016180ff1477ac */ /* 0x000f220008000800 */
[----:B------:R-:W1:Y:S01]  /*23e0*/  LDCU.64 UR8, c[0x0][0xb28] ;  /* 0x00016500ff0877ac */ /* 0x000e620008000a00 */
[----:B------:R-:W-:Y:S02]  /*23f0*/  UISETP.NE.AND UP3, UPT, UR42, 0x1, UPT ;  /* 0x000000012a00788c */ /* 0x000fe4000bf65270 */
[----:B--2---:R-:W-:Y:S02]  /*2400*/  UIMAD.WIDE.U32 UR10, UR38, UR19, URZ ;  /* 0x00000013260a72a5 */ /* 0x004fe4000f8e00ff */
[----:B------:R-:W-:Y:S02]  /*2410*/  UIMAD.WIDE.U32 UR6, UR39, UR16, URZ ;  /* 0x00000010270672a5 */ /* 0x000fe4000f8e00ff */
[----:B------:R-:W-:-:S02]  /*2420*/  UISETP.NE.AND UP0, UPT, UR18, 0x1, UPT ;  /* 0x000000011200788c */ /* 0x000fc4000bf05270 */
[----:B------:R-:W-:Y:S01]  /*2430*/  UIMAD.WIDE.U32 UR22, UR27, UR19, URZ ;  /* 0x000000131b1672a5 */ /* 0x000fe2000f8e00ff */
[----:B------:R-:W-:Y:S02]  /*2440*/  UMOV UR10, UR11 ;  /* 0x0000000b000a7c82 */ /* 0x000fe40008000000 */
[----:B------:R-:W-:Y:S01]  /*2450*/  UMOV UR6, UR7 ;  /* 0x0000000700067c82 */ /* 0x000fe20008000000 */
[----:B---3--:R-:W-:Y:S02]  /*2460*/  USHF.R.U32.HI UR10, URZ, UR12, UR10 ;  /* 0x0000000cff0a7299 */ /* 0x008fe4000801160a */
[----:B------:R-:W-:Y:S02]  /*2470*/  USHF.R.U32.HI UR7, URZ, UR17, UR6 ;  /* 0x00000011ff077299 */ /* 0x000fe40008011606 */
[----:B----4-:R-:W-:Y:S02]  /*2480*/  UISETP.NE.AND UP2, UPT, UR20, 0x1, UPT ;  /* 0x000000011400788c */ /* 0x010fe4000bf45270 */
[----:B------:R-:W-:-:S02]  /*2490*/  USEL UR6, UR38, UR10, !UP0 ;  /* 0x0000000a26067287 */ /* 0x000fc4000c000000 */
[----:B------:R-:W-:Y:S02]  /*24a0*/  USEL UR7, UR39, UR7, !UP2 ;  /* 0x0000000727077287 */ /* 0x000fe4000d000000 */
[----:B-1----:R-:W-:Y:S01]  /*24b0*/  UIMAD.WIDE.U32 UR10, UR6, UR8, URZ ;  /* 0x00000008060a72a5 */ /* 0x002fe2000f8e00ff */
[----:B------:R-:W-:Y:S01]  /*24c0*/  UMOV UR4, UR23 ;  /* 0x0000001700047c82 */ /* 0x000fe20008000000 */
[----:B------:R-:W-:Y:S02]  /*24d0*/  UIMAD.WIDE.U32 UR14, UR37, UR16, URZ ;  /* 0x00000010250e72a5 */ /* 0x000fe4000f8e00ff */
[----:B------:R-:W-:-:S03]  /*24e0*/  UIMAD.WIDE.U32 UR22, UR7, UR8, URZ ;  /* 0x00000008071672a5 */ /* 0x000fc6000f8e00ff */
[----:B------:R-:W-:Y:S01]  /*24f0*/  UMOV UR10, UR11 ;  /* 0x0000000b000a7c82 */ /* 0x000fe20008000000 */
[----:B------:R-:W-:Y:S02]  /*2500*/  USHF.R.U32.HI UR4, URZ, UR12, UR4 ;  /* 0x0000000cff047299 */ /* 0x000fe40008011604 */
[----:B------:R-:W-:Y:S01]  /*2510*/  @UP3 USHF.R.U32.HI UR6, URZ, UR9, UR10 ;  /* 0x00000009ff063299 */ /* 0x000fe2000801160a */
[----:B------:R-:W-:Y:S01]  /*2520*/  UMOV UR14, UR15 ;  /* 0x0000000f000e7c82 */ /* 0x000fe20008000000 */
[----:B------:R-:W-:Y:S01]  /*2530*/  UMOV UR22, UR23 ;  /* 0x0000001700167c82 */ /* 0x000fe20008000000 */
[----:B------:R-:W-:Y:S02]  /*2540*/  USHF.R.U32.HI UR17, URZ, UR17, UR14 ;  /* 0x00000011ff117299 */ /* 0x000fe4000801160e */
[----:B------:R-:W-:Y:S02]  /*2550*/  USEL UR4, UR27, UR4, !UP0 ;  /* 0x000000041b047287 */ /* 0x000fe4000c000000 */
[----:B------:R-:W-:-:S02]  /*2560*/  @UP3 USHF.R.U32.HI UR7, URZ, UR9, UR22 ;  /* 0x00000009ff073299 */ /* 0x000fc40008011616 */
[----:B------:R-:W-:Y:S02]  /*2570*/  UIMAD UR10, UR42, UR6, URZ ;  /* 0x000000062a0a72a4 */ /* 0x000fe4000f8e02ff */
[----:B------:R-:W-:Y:S02]  /*2580*/  USEL UR6, UR37, UR17, !UP2 ;  /* 0x0000001125067287 */ /* 0x000fe4000d000000 */
[----:B------:R-:W-:Y:S02]  /*2590*/  UIMAD UR12, UR42, UR7, URZ ;  /* 0x000000072a0c72a4 */ /* 0x000fe4000f8e02ff */
[----:B------:R-:W-:Y:S02]  /*25a0*/  UISETP.GE.AND UP0, UPT, UR4, UR10, UPT ;  /* 0x0000000a0400728c */ /* 0x000fe4000bf06270 */
[----:B------:R-:W-:Y:S02]  /*25b0*/  UIMAD.WIDE.U32 UR10, UR4, UR8, URZ ;  /* 0x00000008040a72a5 */ /* 0x000fe4000f8e00ff */
[----:B------:R-:W-:-:S02]  /*25c0*/  UISETP.GE.OR UP0, UPT, UR6, UR12, UP0 ;  /* 0x0000000c0600728c */ /* 0x000fc40008706670 */
[----:B------:R-:W-:Y:S02]  /*25d0*/  UIMAD.WIDE.U32 UR14, UR6, UR8, URZ ;  /* 0x00000008060e72a5 */ /* 0x000fe4000f8e00ff */
[----:B------:R-:W-:Y:S01]  /*25e0*/  UIADD3 UR12, UPT, UPT, -UR6, URZ, URZ ;  /* 0x000000ff060c7290 */ /* 0x000fe2000fffe1ff */
[----:B------:R-:W-:Y:S01]  /*25f0*/  UMOV UR10, UR11 ;  /* 0x0000000b000a7c82 */ /* 0x000fe20008000000 */
[----:B------:R-:W-:Y:S02]  /*2600*/  UIADD3 UR11, UPT, UPT, -UR4, URZ, URZ ;  /* 0x000000ff040b7290 */ /* 0x000fe4000fffe1ff */
[----:B------:R-:W-:-:S03]  /*2610*/  USHF.R.U32.HI UR10, URZ, UR9, UR10 ;  /* 0x00000009ff0a7299 */ /* 0x000fc6000801160a */
[----:B------:R-:W-:Y:S01]  /*2620*/  @!UP0 UMOV UR8, UR15 ;  /* 0x0000000f00088c82 */ /* 0x000fe20008000000 */
[----:B------:R-:W-:Y:S02]  /*2630*/  UIMAD UR11, UR18, UR11, UR27 ;  /* 0x0000000b120b72a4 */ /* 0x000fe4000f8e021b */
[----:B------:R-:W-:Y:S02]  /*2640*/  USEL UR10, UR4, UR10, !UP3 ;  /* 0x0000000a040a7287 */ /* 0x000fe4000d800000 */
[----:B------:R-:W-:Y:S02]  /*2650*/  @!UP0 USHF.R.U32.HI UR8, URZ, UR9, UR8 ;  /* 0x00000009ff088299 */ /* 0x000fe40008011608 */
[----:B------:R-:W-:Y:S02]  /*2660*/  UIADD3 UR9, UPT, UPT, -UR10, URZ, URZ ;  /* 0x000000ff0a097290 */ /* 0x000fe4000fffe1ff */
[----:B------:R-:W-:Y:S02]  /*2670*/  @!UP0 USEL UR8, UR6, UR8, !UP3 ;  /* 0x0000000806088287 */ /* 0x000fe4000d800000 */
[----:B------:R-:W-:-:S02]  /*2680*/  UIMAD UR9, UR42, UR9, UR4 ;  /* 0x000000092a0972a4 */ /* 0x000fc4000f8e0204 */
[----:B------:R-:W-:Y:S02]  /*2690*/  @!UP0 UIADD3 UR10, UPT, UPT, UR10, -UR8, URZ ;  /* 0x800000080a0a8290 */ /* 0x000fe4000fffe0ff */
[----:B------:R-:W-:Y:S02]  /*26a0*/  @!UP0 UIMAD UR8, UR9, UR7, UR8 ;  /* 0x00000007090882a4 */ /* 0x000fe4000f8e0208 */
[----:B------:R-:W-:Y:S02]  /*26b0*/  @!UP0 UIMAD UR4, UR42, UR10, UR6 ;  /* 0x0000000a2a0482a4 */ /* 0x000fe4000f8e0206 */
[----:B------:R-:W-:Y:S02]  /*26c0*/  UIMAD UR7, UR20, UR12, UR37 ;  /* 0x0000000c140772a4 */ /* 0x000fe4000f8e0225 */
[----:B------:R-:W-:Y:S01]  /*26d0*/  UIMAD UR27, UR4, UR18, UR11 ;  /* 0x00000012041b72a4 */ /* 0x000fe2000f8e020b */
[----:B------:R-:W-:Y:S02]  /*26e0*/  @!UP0 UMOV UR6, UR8 ;  /* 0x0000000800068c82 */ /* 0x000fe40008000000 */
[----:B------:R-:W-:-:S12]  /*26f0*/  UIMAD UR37, UR6, UR20, UR7 ;  /* 0x00000014062572a4 */ /* 0x000fd8000f8e0207 */
.L_x_41:
[----:B------:R-:W3:Y:S02]  /*2700*/  LDCU UR4, c[0x0][0xb30] ;  /* 0x00016600ff0477ac */ /* 0x000ee40008000800 */
[----:B---3--:R-:W-:-:S09]  /*2710*/  UISETP.NE.AND UP0, UPT, UR4, 0x1, UPT ;  /* 0x000000010400788c */ /* 0x008fd2000bf05270 */
[----:B------:R-:W-:Y:S05]  /*2720*/  BRA.U UP0, `(.L_x_42) ;  /* 0x0000000100447547 */ /* 0x000fea000b800000 */
[----:B------:R-:W3:Y:S01]  /*2730*/  LDCU.128 UR16, c[0x0][0xb10] ;  /* 0x00016200ff1077ac */ /* 0x000ee20008000c00 */
[----:B------:R-:W4:Y:S01]  /*2740*/  LDCU UR10, c[0x0][0xb0c] ;  /* 0x00016180ff0a77ac */ /* 0x000f220008000800 */
[----:B------:R-:W1:Y:S01]  /*2750*/  LDCU UR11, c[0x0][0xb20] ;  /* 0x00016400ff0b77ac */ /* 0x000e620008000800 */
[----:B---3--:R-:W-:Y:S02]  /*2760*/  UIMAD.WIDE.U32 UR8, UR37, UR16, URZ ;  /* 0x00000010250872a5 */ /* 0x008fe4000f8e00ff */
[----:B------:R-:W-:Y:S02]  /*2770*/  UIMAD.WIDE.U32 UR6, UR27, UR19, URZ ;  /* 0x000000131b0672a5 */ /* 0x000fe4000f8e00ff */
[----:B----4-:R-:W-:Y:S02]  /*2780*/  UISETP.NE.AND UP2, UPT, UR10, 0x1, UPT ;  /* 0x000000010a00788c */ /* 0x010fe4000bf45270 */
[----:B------:R-:W-:Y:S01]  /*2790*/  UISETP.NE.AND UP0, UPT, UR18, 0x1, UPT ;  /* 0x000000011200788c */ /* 0x000fe2000bf05270 */
[----:B------:R-:W-:-:S02]  /*27a0*/  UMOV UR8, UR9 ;  /* 0x0000000900087c82 */ /* 0x000fc40008000000 */
[----:B------:R-:W-:Y:S01]  /*27b0*/  UMOV UR4, UR7 ;  /* 0x0000000700047c82 */ /* 0x000fe20008000000 */
[----:B------:R-:W-:Y:S02]  /*27c0*/  USHF.R.U32.HI UR17, URZ, UR17, UR8 ;  /* 0x00000011ff117299 */ /* 0x000fe40008011608 */
[----:B-1----:R-:W-:Y:S02]  /*27d0*/  USHF.R.U32.HI UR4, URZ, UR11, UR4 ;  /* 0x0000000bff047299 */ /* 0x002fe40008011604 */
[----:B------:R-:W-:Y:S02]  /*27e0*/  USEL UR6, UR37, UR17, !UP2 ;  /* 0x0000001125067287 */ /* 0x000fe4000d000000 */
[----:B------:R-:W-:-:S04]  /*27f0*/  USEL UR4, UR27, UR4, !UP0 ;  /* 0x000000041b047287 */ /* 0x000fc8000c000000 */
[----:B------:R-:W-:Y:S02]  /*2800*/  UIADD3 UR7, UPT, UPT, UR6, -UR4, URZ ;  /* 0x8000000406077290 */ /* 0x000fe4000fffe0ff */
[----:B------:R-:W-:Y:S02]  /*2810*/  UIADD3 UR4, UPT, UPT, -UR6, UR4, URZ ;  /* 0x0000000406047290 */ /* 0x000fe4000fffe1ff */
[----:B------:R-:W-:Y:S02]  /*2820*/  UIMAD UR27, UR7, UR18, UR27 ;  /* 0x00000012071b72a4 */ /* 0x000fe4000f8e021b */
[----:B------:R-:W-:-:S12]  /*2830*/  UIMAD UR37, UR4, UR10, UR37 ;  /* 0x0000000a042572a4 */ /* 0x000fd8000f8e0225 */
.L_x_42:
[----:B------:R-:W-:Y:S01]  /*2840*/  VIADD R11, R11, 0x1 ;  /* 0x000000010b0b7836 */ /* 0x000fe20000000000 */
[----:B------:R-:W-:Y:S02]  /*2850*/  R2UR UR6, R48 ;  /* 0x00000000300672ca */ /* 0x000fe400000e0000 */
[----:B------:R-:W-:Y:S02]  /*2860*/  R2UR UR4, R47 ;  /* 0x000000002f0472ca */ /* 0x000fe400000e0000 */
[C---:B------:R-:W-:Y:S02]  /*2870*/  ISETP.NE.AND P0, PT, R11.reuse, 0x2, PT ;  /* 0x000000020b00780c */ /* 0x040fe40003f05270 */
[----:B------:R-:W-:Y:S02]  /*2880*/  PLOP3.LUT P1, PT, PT, PT, PT, 0x80, 0x8 ;  /* 0x000000000008781c */ /* 0x000fe40003f2f070 */
[----:B-1----:R-:W-:Y:S02]  /*2890*/  SEL R0, RZ, 0x1, P0 ;  /* 0x00000001ff007807 */ /* 0x002fe40000000000 */
[----:B------:R-:W-:-:S02]  /*28a0*/  SEL R11, R11, RZ, P0 ;  /* 0x000000ff0b0b7207 */ /* 0x000fc40000000000 */
[----:B------:R-:W-:Y:S01]  /*28b0*/  LOP3.LUT R10, R10, R0, RZ, 0x3c, !PT ;  /* 0x000000000a0a7212 */ /* 0x000fe200078e3cff */
[----:B------:R-:W-:Y:S02]  /*28c0*/  UIADD3 UR30, UPT, UPT, UR37, UR6, URZ ;  /* 0x00000006251e7290 */ /* 0x000fe4000fffe0ff */
[----:B------:R-:W-:Y:S01]  /*28d0*/  UIADD3 UR31, UPT, UPT, UR27, UR4, URZ ;  /* 0x000000041b1f7290 */ /* 0x000fe2000fffe0ff */
[----:B------:R-:W-:Y:S11]  /*28e0*/  BRA.U UP1, `(.L_x_43) ;  /* 0xfffffff101587547 */ /* 0x000ff6000b83ffff */
[----:B------:R-:W-:Y:S01]  /*28f0*/  UIADD3 UR13, UPT, UPT, UR13, 0x40, URZ ;  /* 0x000000400d0d7890 */ /* 0x000fe2000fffe0ff */
[----:B------:R-:W-:-:S03]  /*2900*/  SHF.L.U32 R2, R12, 0x1f, RZ ;  /* 0x0000001f0c027819 */ /* 0x000fc600000006ff */
[----:B------:R-:W-:-:S09]  /*2910*/  ULEA UR4, UR5, UR13, 0x3 ;  /* 0x0000000d05047291 */ /* 0x000fd2000f8e18ff */
[----:B------:R-:W1:Y:S02]  /*2920*/  SYNCS.PHASECHK.TRANS64.TRYWAIT P0, [UR4], R2 ;  /* 0x00000002ff0075a7 */ /* 0x000e640008001104 */
[----:B-1----:R-:W-:Y:S05]  /*2930*/  @!P0 BRA `(.L_x_44) ;  /* 0x00000060009c8947 */ /* 0x002fea0003800000 */
.L_x_148:
[----:B------:R-:W-:-:S04]  /*2940*/  UIADD3 UR4, UPT, UPT, UR5, 0x1, URZ ;  /* 0x0000000105047890 */ /* 0x000fc8000fffe0ff */
[----:B------:R-:W-:-:S04]  /*2950*/  UISETP.NE.AND UP0, UPT, UR4, 0x8, UPT ;  /* 0x000000080400788c */ /* 0x000fc8000bf05270 */
[----:B------:R-:W-:Y:S02]  /*2960*/  USEL UR6, URZ, 0x1, UP0 ;  /* 0x00000001ff067887 */ /* 0x000fe40008000000 */
[----:B------:R-:W-:-:S04]  /*2970*/  USEL UR4, UR4, URZ, UP0 ;  /* 0x000000ff04047287 */ /* 0x000fc80008000000 */
[----:B------:R-:W-:Y:S01]  /*2980*/  ULEA UR5, UR4, UR13, 0x3 ;  /* 0x0000000d04057291 */ /* 0x000fe2000f8e18ff */
[----:B-1----:R-:W-:-:S04]  /*2990*/  LOP3.LUT R2, R12, UR6, RZ, 0x3c, !PT ;  /* 0x000000060c027c12 */ /* 0x002fc8000f8e3cff */
[----:B------:R-:W-:-:S04]  /*29a0*/  SHF.L.U32 R3, R2, 0x1f, RZ ;  /* 0x0000001f02037819 */ /* 0x000fc800000006ff */
[----:B------:R-:W1:Y:S02]  /*29b0*/  SYNCS.PHASECHK.TRANS64.TRYWAIT P0, [UR5], R3 ;  /* 0x00000003ff0075a7 */ /* 0x000e640008001105 */
[----:B-1----:R-:W-:Y:S05]  /*29c0*/  @!P0 BRA `(.L_x_45) ;  /* 0x0000006000908947 */ /* 0x002fea0003800000 */
.L_x_150:
[----:B------:R-:W-:-:S04]  /*29d0*/  UIADD3 UR4, UPT, UPT, UR4, 0x1, URZ ;  /* 0x0000000104047890 */ /* 0x000fc8000fffe0ff */
[----:B------:R-:W-:-:S04]  /*29e0*/  UISETP.NE.AND UP0, UPT, UR4, 0x8, UPT ;  /* 0x000000080400788c */ /* 0x000fc8000bf05270 */
[----:B------:R-:W-:Y:S02]  /*29f0*/  USEL UR6, URZ, 0x1, UP0 ;  /* 0x00000001ff067887 */ /* 0x000fe40008000000 */
[----:B------:R-:W-:-:S04]  /*2a00*/  USEL UR4, UR4, URZ, UP0 ;  /* 0x000000ff04047287 */ /* 0x000fc80008000000 */
[----:B------:R-:W-:Y:S01]  /*2a10*/  ULEA UR5, UR4, UR13, 0x3 ;  /* 0x0000000d04057291 */ /* 0x000fe2000f8e18ff */
[----:B------:R-:W-:-:S04]  /*2a20*/  LOP3.LUT R2, R2, UR6, RZ, 0x3c, !PT ;  /* 0x0000000602027c12 */ /* 0x000fc8000f8e3cff */
[----:B-1----:R-:W-:-:S04]  /*2a30*/  SHF.L.U32 R3, R2, 0x1f, RZ ;  /* 0x0000001f02037819 */ /* 0x002fc800000006ff */
[----:B------:R-:W1:Y:S02]  /*2a40*/  SYNCS.PHASECHK.TRANS64.TRYWAIT P0, [UR5], R3 ;  /* 0x00000003ff0075a7 */ /* 0x000e640008001105 */
[----:B-1----:R-:W-:Y:S05]  /*2a50*/  @!P0 BRA `(.L_x_46) ;  /* 0x0000006000848947 */ /* 0x002fea0003800000 */
.L_x_152:
        /* <DEDUP_REMOVED lines=9> */
.L_x_154:
        /* <DEDUP_REMOVED lines=9> */
.L_x_156:
        /* <DEDUP_REMOVED lines=9> */
.L_x_158:
        /* <DEDUP_REMOVED lines=9> */
.L_x_160:
[----:B------:R-:W-:-:S04]  /*2ca0*/  UIADD3 UR4, UPT, UPT, UR4, 0x1, URZ ;  /* 0x0000000104047890 */ /* 0x000fc8000fffe0ff */
[----:B------:R-:W-:-:S04]  /*2cb0*/  UISETP.NE.AND UP0, UPT, UR4, 0x8, UPT ;  /* 0x000000080400788c */ /* 0x000fc8000bf05270 */
[----:B------:R-:W-:Y:S02]  /*2cc0*/  USEL UR5, URZ, 0x1, UP0 ;  /* 0x00000001ff057887 */ /* 0x000fe40008000000 */
[----:B------:R-:W-:-:S04]  /*2cd0*/  USEL UR4, UR4, URZ, UP0 ;  /* 0x000000ff04047287 */ /* 0x000fc80008000000 */
[----:B------:R-:W-:Y:S01]  /*2ce0*/  ULEA UR4, UR4, UR13, 0x3 ;  /* 0x0000000d04047291 */ /* 0x000fe2000f8e18ff */
[----:B------:R-:W-:-:S04]  /*2cf0*/  LOP3.LUT R2, R2, UR5, RZ, 0x3c, !PT ;  /* 0x0000000502027c12 */ /* 0x000fc8000f8e3cff */
[----:B------:R-:W-:Y:S01]  /*2d00*/  SHF.L.U32 R2, R2, 0x1f, RZ ;  /* 0x0000001f02027819 */ /* 0x000fe200000006ff */
[----:B-1----:R-:W-:-:S07]  /*2d10*/  IMAD.U32 R0, RZ, RZ, UR4 ;  /* 0x00000004ff007e24 */ /* 0x002fce000f8e00ff */
.L_x_51:
[----:B-1----:R1:W3:Y:S02]  /*2d20*/  SYNCS.PHASECHK.TRANS64.TRYWAIT P0, [R0+URZ], R2 ;  /* 0x00000002000075a7 */ /* 0x0022e400080011ff */
[----:B---3--:R-:W-:Y:S05]  /*2d30*/  @!P0 NANOSLEEP.SYNCS 0x989680 ;  /* 0x009896800000895d */ /* 0x008fea0003900000 */
[----:B------:R-:W3:Y:S02]  /*2d40*/  @!P0 SYNCS.PHASECHK.TRANS64 P0, [R0+URZ], R2 ;  /* 0x00000002000085a7 */ /* 0x000ee400080010ff */
[----:B--23--:R-:W-:Y:S05]  /*2d50*/  @P0 EXIT ;  /* 0x000000000000094d */ /* 0x00cfea0003800000 */
[----:B------:R-:W-:Y:S05]  /*2d60*/  BRA `(.L_x_51) ;  /* 0xfffffffc00ec7947 */ /* 0x000fea000383ffff */
.L_x_23:
[----:B------:R-:W2:Y:S02]  /*2d70*/  S2UR UR4, SR_CgaCtaId ;  /* 0x00000000000479c3 */ /* 0x000ea40000008800 */
[----:B--2---:R-:W-:-:S04]  /*2d80*/  UISETP.NE.AND UP0, UPT, UR4, URZ, UPT ;  /* 0x000000ff0400728c */ /* 0x004fc8000bf05270 */
[----:B------:R-:W-:-:S09]  /*2d90*/  UISETP.NE.OR UP0, UPT, UR18, 0x1, UP0 ;  /* 0x000000011200788c */ /* 0x000fd20008705670 */
[----:B------:R-:W-:Y:S05]  /*2da0*/  BRA.U UP0, `(.L_x_52) ;  /* 0x00000005004c7547 */ /* 0x000fea000b800000 */
[----:B------:R-:W2:Y:S01]  /*2db0*/  S2UR UR5, SR_CgaCtaId ;  /* 0x00000000000579c3 */ /* 0x000ea20000008800 */
[----:B------:R-:W-:Y:S01]  /*2dc0*/  UMOV UR4, 0x400 ;  /* 0x0000040000047882 */ /* 0x000fe20000000000 */
[----:B------:R-:W-:Y:S01]  /*2dd0*/  ISETP.GE.U32.AND P2, PT, R0, 0x8, PT ;  /* 0x000000080000780c */ /* 0x000fe20003f46070 */
[----:B------:R-:W-:Y:S01]  /*2de0*/  IMAD.MOV.U32 R12, RZ, RZ, 0x1 ;  /* 0x00000001ff0c7424 */ /* 0x000fe200078e00ff */
[----:B------:R-:W-:Y:S02]  /*2df0*/  CS2R R10, SRZ ;  /* 0x00000000000a7805 */ /* 0x000fe4000001ff00 */
[----:B------:R-:W-:Y:S01]  /*2e00*/  CS2R R8, SRZ ;  /* 0x0000000000087805 */ /* 0x000fe2000001ff00 */
[----:B--2---:R-:W-:-:S03]  /*2e10*/  ULEA UR6, UR5, UR4, 0x18 ;  /* 0x0000000405067291 */ /* 0x004fc6000f8ec0ff */
[----:B------:R-:W-:-:S09]  /*2e20*/  UMOV UR5, URZ ;  /* 0x000000ff00057c82 */ /* 0x000fd20008000000 */
.L_x_56:
[----:B------:R-:W-:Y:S02]  /*2e30*/  LEA R2, R8, UR6, 0x3 ;  /* 0x0000000608027c11 */ /* 0x000fe4000f8e18ff */
[----:B------:R-:W-:-:S03]  /*2e40*/  SHF.L.U32 R4, R9, 0x1f, RZ ;  /* 0x0000001f09047819 */ /* 0x000fc600000006ff */
[----:B------:R-:W-:Y:S01]  /*2e50*/  VIADD R5, R2, 0x140 ;  /* 0x0000014002057836 */ /* 0x000fe20000000000 */
[----:B------:R-:W2:Y:S02]  /*2e60*/  SYNCS.PHASECHK.TRANS64.TRYWAIT P0, [R2+URZ+0x130], R4 ;  /* 0x00013004020075a7 */ /* 0x000ea400080011ff */
[----:B--2---:R-:W-:Y:S05]  /*2e70*/  @!P0 BRA `(.L_x_53) ;  /* 0x0000005c00f48947 */ /* 0x004fea0003800000 */
.L_x_161:
[----:B------:R-:W-:Y:S01]  /*2e80*/  ULEA UR4, UR5, UR6, 0x3 ;  /* 0x0000000605047291 */ /* 0x000fe2000f8e18ff */
[----:B--2---:R-:W-:Y:S01]  /*2e90*/  PRMT R2, RZ, 0x654, R5 ;  /* 0x00000654ff027816 */ /* 0x004fe20000000005 */
[----:B------:R-:W-:Y:S01]  /*2ea0*/  @!P2 IMAD.MOV.U32 R4, RZ, RZ, 0x10 ;  /* 0x00000010ff04a424 */ /* 0x000fe200078e00ff */
[----:B------:R-:W-:Y:S01]  /*2eb0*/  SHF.L.U32 R5, R12, 0x1f, RZ ;  /* 0x0000001f0c057819 */ /* 0x000fe200000006ff */
[----:B------:R-:W-:Y:S01]  /*2ec0*/  UIADD3 UR7, UPT, UPT, UR4, 0xd0, URZ ;  /* 0x000000d004077890 */ /* 0x000fe2000fffe0ff */
[----:B------:R2:W-:Y:S05]  /*2ed0*/  SYNCS.ARRIVE.TRANS64.RED.A1T0 RZ, [R2+URZ], RZ ;  /* 0x000000ff02ff79a7 */ /* 0x0005ea00081004ff */
[----:B------:R-:W-:Y:S01]  /*2ee0*/  IMAD.U32 R6, RZ, RZ, UR7 ;  /* 0x00000007ff067e24 */ /* 0x000fe2000f8e00ff */
[----:B------:R-:W3:Y:S04]  /*2ef0*/  SYNCS.PHASECHK.TRANS64.TRYWAIT P0, [UR4+0xe0], R5 ;  /* 0x0000e005ff0075a7 */ /* 0x000ee80008001104 */
[----:B------:R-:W-:Y:S01]  /*2f00*/  PRMT R6, R0, 0x654, R6 ;  /* 0x0000065400067816 */ /* 0x000fe20000000006 */
[----:B--23--:R-:W-:Y:S06]  /*2f10*/  @!P0 BRA `(.L_x_54) ;  /* 0x0000005c00e08947 */ /* 0x00cfec0003800000 */
.L_x_163:
[----:B------:R-:W-:Y:S01]  /*2f20*/  ULEA UR8, UR5, UR6, 0x4 ;  /* 0x0000000605087291 */ /* 0x000fe2000f8e20ff */
[----:B------:R-:W-:Y:S01]  /*2f30*/  SEL R3, R6, R3, !P2 ;  /* 0x0000000306037207 */ /* 0x000fe20005000000 */
[----:B------:R-:W-:Y:S01]  /*2f40*/  UIADD3 UR9, UPT, UPT, UR4, 0xd0, URZ ;  /* 0x000000d004097890 */ /* 0x000fe2000fffe0ff */
[----:B--2---:R-:W-:Y:S01]  /*2f50*/  LEA R2, R11, UR6, 0x3 ;  /* 0x000000060b027c11 */ /* 0x004fe2000f8e18ff */
[----:B------:R-:W-:Y:S01]  /*2f60*/  UIADD3 UR8, UPT, UPT, UR8, 0x160, URZ ;  /* 0x0000016008087890 */ /* 0x000fe2000fffe0ff */
[----:B------:R2:W-:Y:S01]  /*2f70*/  @!P2 SYNCS.ARRIVE.TRANS64.RED RZ, [R3+URZ], R4 ;  /* 0x0000000403ffa9a7 */ /* 0x0005e200080004ff */
[----:B------:R-:W-:Y:S01]  /*2f80*/  UIADD3 UR4, UPT, UPT, UR5, 0x1, URZ ;  /* 0x0000000105047890 */ /* 0x000fe2000fffe0ff */
[----:B------:R-:W-:-:S03]  /*2f90*/  VIADD R8, R8, 0x1 ;  /* 0x0000000108087836 */ /* 0x000fc60000000000 */
[----:B------:R-:W-:Y:S02]  /*2fa0*/  UISETP.NE.AND UP0, UPT, UR4, 0x2, UPT ;  /* 0x000000020400788c */ /* 0x000fe4000bf05270 */
[----:B------:R-:W-:Y:S01]  /*2fb0*/  ISETP.NE.AND P0, PT, R8, 0x2, PT ;  /* 0x000000020800780c */ /* 0x000fe20003f05270 */
[----:B------:R-:W-:Y:S06]  /*2fc0*/  UGETNEXTWORKID.BROADCAST [UR8], [UR9] ;  /* 0x00000000080073ca */ /* 0x000fec0008000100 */
[----:B------:R-:W-:Y:S02]  /*2fd0*/  USEL UR7, URZ, 0x1, UP0 ;  /* 0x00000001ff077887 */ /* 0x000fe40008000000 */
[----:B------:R-:W-:-:S04]  /*2fe0*/  USEL UR5, UR4, URZ, UP0 ;  /* 0x000000ff04057287 */ /* 0x000fc80008000000 */
[----:B------:R-:W-:Y:S02]  /*2ff0*/  LOP3.LUT R12, R12, UR7, RZ, 0x3c, !PT ;  /* 0x000000070c0c7c12 */ /* 0x000fe4000f8e3cff */
[----:B--2---:R-:W-:-:S04]  /*3000*/  SHF.L.U32 R4, R10, 0x1f, RZ ;  /* 0x0000001f0a047819 */ /* 0x004fc800000006ff */
[----:B------:R-:W2:Y:S02]  /*3010*/  SYNCS.PHASECHK.TRANS64.TRYWAIT P1, [R2+URZ+0xd0], R4 ;  /* 0x0000d004020075a7 */ /* 0x000ea400080211ff */
[----:B--2---:R-:W-:Y:S05]  /*3020*/  @!P1 BRA `(.L_x_55) ;  /* 0x0000005c00b49947 */ /* 0x004fea0003800000 */
.L_x_164:
[C---:B--2---:R-:W-:Y:S01]  /*3030*/  LEA R4, R11.reuse, UR6, 0x4 ;  /* 0x000000060b047c11 */ /* 0x044fe2000f8e20ff */
[----:B------:R-:W-:Y:S01]  /*3040*/  VIADD R2, R2, 0xe0 ;  /* 0x000000e002027836 */ /* 0x000fe20000000000 */
[----:B------:R-:W-:Y:S01]  /*3050*/  SEL R8, R8, RZ, P0 ;  /* 0x000000ff08087207 */ /* 0x000fe20000000000 */
[----:B------:R-:W-:-:S03]  /*3060*/  VIADD R11, R11, 0x1 ;  /* 0x000000010b0b7836 */ /* 0x000fc60000000000 */
[----:B------:R-:W2:Y:S01]  /*3070*/  LDS.128 R4, [R4+0x160] ;  /* 0x0001600004047984 */ /* 0x000ea20000000c00 */
[----:B------:R-:W-:Y:S02]  /*3080*/  PRMT R2, RZ, 0x654, R2 ;  /* 0x00000654ff027816 */ /* 0x000fe40000000002 */
[C---:B------:R-:W-:Y:S01]  /*3090*/  ISETP.NE.AND P1, PT, R11.reuse, 0x2, PT ;  /* 0x000000020b00780c */ /* 0x040fe20003f25270 */
[----:B------:R-:W-:Y:S01]  /*30a0*/  @!PT LDS RZ, [RZ] ;  /* 0x00000000fffff984 */ /* 0x000fe20000000800 */
[----:B------:R-:W-:Y:S01]  /*30b0*/  @!PT LDS RZ, [RZ] ;  /* 0x00000000fffff984 */ /* 0x000fe20000000800 */
[----:B------:R-:W-:Y:S01]  /*30c0*/  @!PT LDS RZ, [RZ] ;  /* 0x00000000fffff984 */ /* 0x000fe20000000800 */
[----:B------:R-:W-:Y:S01]  /*30d0*/  @!PT LDS RZ, [RZ] ;  /* 0x00000000fffff984 */ /* 0x000fe20000000800 */
[----:B------:R3:W-:Y:S06]  /*30e0*/  MEMBAR.ALL.CTA ;  /* 0x0000000000007992 */ /* 0x0007ec0000008000 */
[----:B---3--:R-:W3:Y:S01]  /*30f0*/  FENCE.VIEW.ASYNC.S ;  /* 0x00000000000073c6 */ /* 0x008ee20000000000 */
[----:B------:R-:W-:Y:S01]  /*3100*/  SEL R11, R11, RZ, P1 ;  /* 0x000000ff0b0b7207 */ /* 0x000fe20000800000 */
[----:B---3--:R3:W-:Y:S01]  /*3110*/  SYNCS.ARRIVE.TRANS64.RED.A1T0 RZ, [R2+URZ], RZ ;  /* 0x000000ff02ff79a7 */ /* 0x0087e200081004ff */
[----:B--2---:R-:W-:-:S02]  /*3120*/  LOP3.LUT P3, RZ, R6, 0x1, RZ, 0xc0, !PT ;  /* 0x0000000106ff7812 */ /* 0x004fc4000786c0ff */
[----:B------:R-:W-:-:S04]  /*3130*/  SEL R4, RZ, 0x1, P1 ;  /* 0x00000001ff047807 */ /* 0x000fc80000800000 */
[----:B------:R-:W-:Y:S02]  /*3140*/  LOP3.LUT R10, R10, R4, RZ, 0x3c, !PT ;  /* 0x000000040a0a7212 */ /* 0x000fe400078e3cff */
[----:B---3--:R-:W-:-:S04]  /*3150*/  SEL R2, RZ, 0x1, P0 ;  /* 0x00000001ff027807 */ /* 0x008fc80000000000 */
[----:B------:R-:W-:Y:S01]  /*3160*/  LOP3.LUT R9, R9, R2, RZ, 0x3c, !PT ;  /* 0x0000000209097212 */ /* 0x000fe200078e3cff */
[----:B------:R-:W-:Y:S06]  /*3170*/  @P3 BRA `(.L_x_56) ;  /* 0xfffffffc002c3947 */ /* 0x000fec000383ffff */
[----:B------:R-:W-:Y:S01]  /*3180*/  ULEA UR4, UR5, UR6, 0x3 ;  /* 0x0000000605047291 */ /* 0x000fe2000f8e18ff */
[----:B------:R-:W-:-:S08]  /*3190*/  SHF.L.U32 R2, R12, 0x1f, RZ ;  /* 0x0000001f0c027819 */ /* 0x000fd000000006ff */
[----:B------:R-:W2:Y:S02]  /*31a0*/  SYNCS.PHASECHK.TRANS64 P0, [UR4+0xe0], R2 ;  /* 0x0000e002ff0075a7 */ /* 0x000ea40008001004 */
[----:B--2---:R-:W-:Y:S05]  /*31b0*/  @P0 BRA `(.L_x_57) ;  /* 0x0000000000080947 */ /* 0x004fea0003800000 */
[----:B------:R-:W2:Y:S02]  /*31c0*/  SYNCS.PHASECHK.TRANS64.TRYWAIT P0, [UR4+0xe0], R2 ;  /* 0x0000e002ff0075a7 */ /* 0x000ea40008001104 */
[----:B--2---:R-:W-:Y:S05]  /*31d0*/  @!P0 BRA `(.L_x_58) ;  /* 0x0000005c005c8947 */ /* 0x004fea0003800000 */
.L_x_57:
[----:B------:R-:W-:-:S04]  /*31e0*/  UIADD3 UR7, UPT, UPT, UR5, 0x1, URZ ;  /* 0x0000000105077890 */ /* 0x000fc8000fffe0ff */
[----:B------:R-:W-:-:S04]  /*31f0*/  UISETP.NE.AND UP0, UPT, UR7, 0x2, UPT ;  /* 0x000000020700788c */ /* 0x000fc8000bf05270 */
[----:B------:R-:W-:Y:S02]  /*3200*/  USEL UR8, URZ, 0x1, UP0 ;  /* 0x00000001ff087887 */ /* 0x000fe40008000000 */
[----:B------:R-:W-:-:S04]  /*3210*/  USEL UR7, UR7, URZ, UP0 ;  /* 0x000000ff07077287 */ /* 0x000fc80008000000 */
[----:B------:R-:W-:Y:S01]  /*3220*/  ULEA UR7, UR7, UR6, 0x3 ;  /* 0x0000000607077291 */ /* 0x000fe2000f8e18ff */
[----:B--2---:R-:W-:-:S04]  /*3230*/  LOP3.LUT R2, R12, UR8, RZ, 0x3c, !PT ;  /* 0x000000080c027c12 */ /* 0x004fc8000f8e3cff */
[----:B------:R-:W-:-:S04]  /*3240*/  SHF.L.U32 R0, R2, 0x1f, RZ ;  /* 0x0000001f02007819 */ /* 0x000fc800000006ff */
[----:B------:R-:W2:Y:S02]  /*3250*/  SYNCS.PHASECHK.TRANS64 P0, [UR7+0xe0], R0 ;  /* 0x0000e000ff0075a7 */ /* 0x000ea40008001007 */
[----:B-12---:R-:W-:Y:S05]  /*3260*/  @P0 EXIT ;  /* 0x000000000000094d */ /* 0x006fea0003800000 */
[----:B------:R-:W-:Y:S02]  /*3270*/  SHF.L.U32 R2, R2, 0x1f, RZ ;  /* 0x0000001f02027819 */ /* 0x000fe400000006ff */
[----:B------:R-:W-:-:S07]  /*3280*/  MOV R0, UR7 ;  /* 0x0000000700007c02 */ /* 0x000fce0008000f00 */
.L_x_59:
[----:B-1----:R1:W2:Y:S02]  /*3290*/  SYNCS.PHASECHK.TRANS64.TRYWAIT P0, [R0+URZ+0xe0], R2 ;  /* 0x0000e002000075a7 */ /* 0x0022a400080011ff */
[----:B--2---:R-:W-:Y:S05]  /*32a0*/  @!P0 NANOSLEEP.SYNCS 0x989680 ;  /* 0x009896800000895d */ /* 0x004fea0003900000 */
[----:B------:R-:W2:Y:S02]  /*32b0*/  @!P0 SYNCS.PHASECHK.TRANS64 P0, [R0+URZ+0xe0], R2 ;  /* 0x0000e002000085a7 */ /* 0x000ea400080010ff */
[----:B--2---:R-:W-:Y:S05]  /*32c0*/  @P0 EXIT ;  /* 0x000000000000094d */ /* 0x004fea0003800000 */
[----:B------:R-:W-:Y:S05]  /*32d0*/  BRA `(.L_x_59) ;  /* 0xfffffffc00ec7947 */ /* 0x000fea000383ffff */
.L_x_52:
[----:B------:R-:W-:Y:S05]  /*32e0*/  BRA.U UP5, `(.L_x_60) ;  /* 0x0000000d05d87547 */ /* 0x000fea000b800000 */
[----:B------:R-:W2:Y:S01]  /*32f0*/  S2UR UR7, SR_CgaCtaId ;  /* 0x00000000000779c3 */ /* 0x000ea20000008800 */
[----:B------:R-:W-:Y:S01]  /*3300*/  UMOV UR4, 0x40 ;  /* 0x0000004000047882 */ /* 0x000fe20000000000 */
[----:B------:R-:W-:Y:S01]  /*3310*/  NOP ;  /* 0x0000000000007918 */ /* 0x000fe20000000000 */
[----:B------:R-:W-:Y:S01]  /*3320*/  UMOV UR6, 0x400 ;  /* 0x0000040000067882 */ /* 0x000fe20000000000 */
[----:B--2---:R-:W-:Y:S02]  /*3330*/  ULEA UR5, UR7, UR4, 0x18 ;  /* 0x0000000407057291 */ /* 0x004fe4000f8ec0ff */
[----:B------:R-:W-:-:S07]  /*3340*/  ULEA UR6, UR7, UR6, 0x18 ;  /* 0x0000000607067291 */ /* 0x000fce000f8ec0ff */
[----:B------:R-:W2:Y:S02]  /*3350*/  LDS.U8 R0, [UR5+0x1c] ;  /* 0x00001c05ff007984 */ /* 0x000ea40008000000 */
[----:B--2---:R-:W-:-:S13]  /*3360*/  ISETP.NE.AND P0, PT, R0, RZ, PT ;  /* 0x000000ff0000720c */ /* 0x004fda0003f05270 */
[----:B------:R-:W-:Y:S05]  /*3370*/  @P0 BRA `(.L_x_61) ;  /* 0x0000000000580947 */ /* 0x000fea0003800000 */
[----:B------:R-:W-:-:S13]  /*3380*/  ELECT P0, URZ, PT ;  /* 0x0000000000ff782f */ /* 0x000fda0003800000 */
[----:B------:R-:W-:Y:S05]  /*3390*/  @!P0 BRA `(.L_x_62) ;  /* 0x0000000000608947 */ /* 0x000fea0003800000 */
[----:B------:R-:W-:Y:S01]  /*33a0*/  UMOV UR4, 0x10 ;  /* 0x0000001000047882 */ /* 0x000fe20000000000 */
[----:B------:R-:W-:Y:S01]  /*33b0*/  HFMA2 R0, -RZ, RZ, 0, 5.9604644775390625e-08 ;  /* 0x00000001ff007431 */ /* 0x000fe200000001ff */
[----:B------:R-:W-:-:S03]  /*33c0*/  MOV R3, 0xffff ;  /* 0x0000ffff00037802 */ /* 0x000fc60000000f00 */
[----:B------:R-:W-:Y:S04]  /*33d0*/  DEPBAR.LE SB2, 0x36 ;  /* 0x0000ad800000791a */ /* 0x000fe80000000000 */
[----:B------:R-:W2:Y:S02]  /*33e0*/  UTCATOMSWS.FIND_AND_SET.ALIGN UP0, UR4, UR4 ;  /* 0x00000004000475e3 */ /* 0x000ea40008000800 */
[----:B--2---:R-:W-:Y:S01]  /*33f0*/  MOV R4, UR4 ;  /* 0x0000000400047c02 */ /* 0x004fe20008000f00 */
[----:B------:R-:W-:Y:S06]  /*3400*/  BRA.U UP0, `(.L_x_63) ;  /* 0x0000000100187547 */ /* 0x000fec000b800000 */
.L_x_64:
[----:B------:R-:W-:Y:S05]  /*3410*/  NANOSLEEP 0x64 ;  /* 0x000000640000795d */ /* 0x000fea0003800000 */
[----:B------:R-:W-:-:S05]  /*3420*/  UMOV UR4, 0x10 ;  /* 0x0000001000047882 */ /* 0x000fca0000000000 */
[----:B------:R-:W-:Y:S04]  /*3430*/  DEPBAR.LE SB2, 0x36 ;  /* 0x0000ad800000791a */ /* 0x000fe80000000000 */
[----:B------:R-:W2:Y:S02]  /*3440*/  UTCATOMSWS.FIND_AND_SET.ALIGN UP0, UR4, UR4 ;  /* 0x00000004000475e3 */ /* 0x000ea40008000800 */
[----:B--2---:R-:W-:Y:S01]  /*3450*/  MOV R4, UR4 ;  /* 0x0000000400047c02 */ /* 0x004fe20008000f00 */
[----:B------:R-:W-:Y:S05]  /*3460*/  BRA.U !UP0, `(.L_x_64) ;  /* 0xfffffffd08e87547 */ /* 0x000fea000b83ffff */
.L_x_63:
[-C--:B------:R-:W-:Y:S02]  /*3470*/  SHF.L.U32 R3, R3, R4.reuse, RZ ;  /* 0x0000000403037219 */ /* 0x080fe400000006ff */
[----:B------:R-:W-:Y:S01]  /*3480*/  SHF.L.U32 R0, R0, R4, RZ ;  /* 0x0000000400007219 */ /* 0x000fe200000006ff */
[----:B------:R-:W-:Y:S02]  /*3490*/  IMAD.SHL.U32 R4, R4, 0x20, RZ ;  /* 0x0000002004047824 */ /* 0x000fe400078e00ff */
[----:B------:R2:W-:Y:S04]  /*34a0*/  ATOMS.OR RZ, [UR5+0x14], R3 ;  /* 0x00001403ffff798c */ /* 0x0005e8000b000005 */
[----:B------:R2:W-:Y:S04]  /*34b0*/  ATOMS.OR RZ, [UR5+0x18], R0 ;  /* 0x00001800ffff798c */ /* 0x0005e8000b000005 */
[----:B------:R2:W-:Y:S01]  /*34c0*/  STS [UR6+0x180], R4 ;  /* 0x00018004ff007988 */ /* 0x0005e20008000806 */
[----:B------:R-:W-:Y:S05]  /*34d0*/  BRA `(.L_x_62) ;  /* 0x0000000000107947 */ /* 0x000fea0003800000 */
.L_x_61:
[----:B------:R-:W-:Y:S02]  /*34e0*/  MOV R0, 0xffffffff ;  /* 0xffffffff00007802 */ /* 0x000fe40000000f00 */
[----:B------:R-:W-:-:S03]  /*34f0*/  MOV R4, 0x3520 ;  /* 0x0000352000047802 */ /* 0x000fc60000000f00 */
[----:B------:R2:W-:Y:S04]  /*3500*/  STS [UR6+0x180], R0 ;  /* 0x00018000ff007988 */ /* 0x0005e80008000806 */
[----:B-12--5:R-:W-:Y:S05]  /*3510*/  CALL.REL.NOINC `($__internal_1_$__cuda_sm10x_tcgen05_guardrail_trap_phase_invalid_during_alloc) ;  /* 0x0000006000a47944 */ /* 0x026fea0003c00000 */
.L_x_62:
[----:B------:R-:W-:Y:S05]  /*3520*/  WARPSYNC.ALL ;  /* 0x0000000000007948 */ /* 0x000fea0003800000 */
[----:B------:R-:W3:Y:S01]  /*3530*/  S2UR UR4, SR_CgaCtaId ;  /* 0x00000000000479c3 */ /* 0x000ee20000008800 */
[----:B------:R-:W-:Y:S01]  /*3540*/  UMOV UR26, 0x400 ;  /* 0x00000400001a7882 */ /* 0x000fe20000000000 */
[----:B------:R-:W-:-:S06]  /*3550*/  NOP ;  /* 0x0000000000007918 */ /* 0x000fcc0000000000 */
[----:B------:R-:W-:Y:S06]  /*3560*/  BAR.ARV 0x6, 0xa0 ;  /* 0x0182800000007b1d */ /* 0x000fec0000002000 */
[----:B------:R-:W4:Y:S01]  /*3570*/  LDCU UR5, c[0x0][0x38c] ;  /* 0x00007180ff0577ac */ /* 0x000f220008000800 */
[----:B------:R-:W-:Y:S01]  /*3580*/  LOP3.LUT R2, R2, 0xffff, RZ, 0xc0, !PT ;  /* 0x0000ffff02027812 */ /* 0x000fe200078ec0ff */
[----:B------:R-:W-:Y:S01]  /*3590*/  IMAD.MOV.U32 R11, RZ, RZ, 0x1 ;  /* 0x00000001ff0b7424 */ /* 0x000fe200078e00ff */
[----:B------:R-:W-:Y:S01]  /*35a0*/  CS2R R8, SRZ ;  /* 0x0000000000087805 */ /* 0x000fe2000001ff00 */
[----:B------:R-:W1:Y:S01]  /*35b0*/  LDCU UR7, c[0x0][0x38c] ;  /* 0x00007180ff0777ac */ /* 0x000e620008000800 */
[----:B------:R-:W-:Y:S01]  /*35c0*/  R2UR UR27, R2 ;  /* 0x00000000021b72ca */ /* 0x000fe200000e0000 */
[----:B------:R-:W-:Y:S01]  /*35d0*/  IMAD.MOV.U32 R10, RZ, RZ, RZ ;  /* 0x000000ffff0a7224 */ /* 0x000fe200078e00ff */
[----:B------:R-:W-:Y:S01]  /*35e0*/  UMOV UR30, URZ ;  /* 0x000000ff001e7c82 */ /* 0x000fe20008000000 */
[----:B------:R-:W-:Y:S01]  /*35f0*/  UMOV UR24, URZ ;  /* 0x000000ff00187c82 */ /* 0x000fe20008000000 */
[----:B---3--:R-:W-:Y:S01]  /*3600*/  ULEA UR26, UR4, UR26, 0x18 ;  /* 0x0000001a041a7291 */ /* 0x008fe2000f8ec0ff */
[----:B------:R-:W-:Y:S01]  /*3610*/  UMOV UR38, 0x0 ;  /* 0x0000000000267882 */ /* 0x000fe20000000000 */
[----:B------:R-:W-:-:S02]  /*3620*/  UMOV UR39, 0x4200010 ;  /* 0x0420001000277882 */ /* 0x000fc40000000000 */
[----:B------:R-:W-:Y:S02]  /*3630*/  UIADD3 UR4, UPT, UPT, UR26, 0x4400, URZ ;  /* 0x000044001a047890 */ /* 0x000fe4000fffe0ff */
[----:B------:R-:W-:Y:S02]  /*3640*/  UIADD3 UR6, UPT, UPT, UR26, 0x14400, URZ ;  /* 0x000144001a067890 */ /* 0x000fe4000fffe0ff */
[----:B----4-:R-:W-:Y:S01]  /*3650*/  UIADD3 UR5, UPT, UPT, UR5, 0x3f, URZ ;  /* 0x0000003f05057890 */ /* 0x010fe2000fffe0ff */
[----:B--2---:R-:W2:Y:S01]  /*3660*/  LDS R0, [UR26+0x180] ;  /* 0x0001801aff007984 */ /* 0x004ea20008000800 */
[----:B-1----:R-:W-:Y:S01]  /*3670*/  UMOV UR36, 0x0 ;  /* 0x0000000000247882 */ /* 0x002fe20000000000 */
[----:B------:R-:W-:Y:S01]  /*3680*/  UMOV UR37, 0x4200010 ;  /* 0x0420001000257882 */ /* 0x000fe20000000000 */
[----:B------:R-:W-:Y:S02]  /*3690*/  USHF.R.S32.HI UR40, URZ, 0x1f, UR5 ;  /* 0x0000001fff287899 */ /* 0x000fe40008011405 */
[----:B------:R-:W-:-:S02]  /*36a0*/  UISETP.GE.AND UP4, UPT, UR7, 0x1, UPT ;  /* 0x000000010700788c */ /* 0x000fc4000bf86270 */
[----:B------:R-:W-:Y:S02]  /*36b0*/  ULEA.HI UR40, UR40, UR5, URZ, 0x6 ;  /* 0x0000000528287291 */ /* 0x000fe4000f8f30ff */
[----:B------:R-:W-:Y:S02]  /*36c0*/  USHF.R.U32.HI UR5, URZ, 0x4, UR4 ;  /* 0x00000004ff057899 */ /* 0x000fe40008011604 */
[----:B------:R-:W-:Y:S02]  /*36d0*/  USHF.R.S32.HI UR40, URZ, 0x6, UR40 ;  /* 0x00000006ff287899 */ /* 0x000fe40008011428 */
[----:B------:R-:W-:Y:S02]  /*36e0*/  USHF.R.U32.HI UR4, URZ, 0x4, UR6 ;  /* 0x00000004ff047899 */ /* 0x000fe40008011606 */
[----:B------:R-:W-:Y:S02]  /*36f0*/  UISETP.LT.AND UP0, UPT, UR40, 0x1, UPT ;  /* 0x000000012800788c */ /* 0x000fe4000bf01270 */
[----:B------:R-:W-:-:S02]  /*3700*/  ULOP3.LUT UR5, UR5, 0x3fff, URZ, 0xc0, !UPT ;  /* 0x00003fff05057892 */ /* 0x000fc4000f8ec0ff */
[----:B------:R-:W-:Y:S02]  /*3710*/  ULOP3.LUT UR4, UR4, 0x3fff, URZ, 0xc0, !UPT ;  /* 0x00003fff04047892 */ /* 0x000fe4000f8ec0ff */
[----:B------:R-:W-:Y:S02]  /*3720*/  USEL UR41, UR40, 0x1, !UP0 ;  /* 0x0000000128297887 */ /* 0x000fe4000c000000 */
[----:B------:R-:W-:Y:S02]  /*3730*/  ULOP3.LUT UR28, UR5, 0x10000, URZ, 0xfc, !UPT ;  /* 0x00010000051c7892 */ /* 0x000fe4000f8efcff */
[----:B------:R-:W-:Y:S02]  /*3740*/  ULOP3.LUT UR29, UR4, 0x10000, URZ, 0xfc, !UPT ;  /* 0x00010000041d7892 */ /* 0x000fe4000f8efcff */
[----:B------:R-:W-:Y:S01]  /*3750*/  UIADD3 UR41, UPT, UPT, -UR41, URZ, URZ ;  /* 0x000000ff29297290 */ /* 0x000fe2000fffe1ff */
[----:B------:R-:W-:Y:S01]  /*3760*/  UMOV UR34, 0x0 ;  /* 0x0000000000227882 */ /* 0x000fe20000000000 */
[----:B------:R-:W-:Y:S01]  /*3770*/  UMOV UR35, 0x4200010 ;  /* 0x0420001000237882 */ /* 0x000fe20000000000 */
[----:B------:R-:W-:Y:S01]  /*3780*/  UMOV UR32, 0x0 ;  /* 0x0000000000207882 */ /* 0x000fe20000000000 */
[----:B------:R-:W-:Y:S01]  /*3790*/  UMOV UR33, 0x4200010 ;  /* 0x0420001000217882 */ /* 0x000fe20000000000 */
[----:B--2---:R-:W-:-:S15]  /*37a0*/  R2UR UR42, R0 ;  /* 0x00000000002a72ca */ /* 0x004fde00000e0000 */
.L_x_71:
[----:B------:R-:W-:Y:S02]  /*37b0*/  LEA R0, R10, UR26, 0x3 ;  /* 0x0000001a0a007c11 */ /* 0x000fe4000f8e18ff */
[----:B------:R-:W-:Y:S02]  /*37c0*/  SHF.L.U32 R2, R9, 0x1f, RZ ;  /* 0x0000001f09027819 */ /* 0x000fe400000006ff */
[----:B------:R-:W-:Y:S01]  /*37d0*/  PLOP3.LUT P0, PT, PT, PT, UP4, 0x80, 0x8 ;  /* 0x000000000008781c */ /* 0x000fe20003f0f048 */
[----:B------:R-:W-:Y:S01]  /*37e0*/  VIADD R3, R0, 0xe0 ;  /* 0x000000e000037836 */ /* 0x000fe20000000000 */
[----:B-1----:R-:W1:Y:S02]  /*37f0*/  SYNCS.PHASECHK.TRANS64.TRYWAIT P1, [R0+URZ+0xd0], R2 ;  /* 0x0000d002000075a7 */ /* 0x002e6400080211ff */
[----:B-1-3--:R-:W-:Y:S09]  /*3800*/  @!P1 BRA `(.L_x_65) ;  /* 0x0000005400e89947 */ /* 0x00aff20003800000 */
.L_x_166:
[----:B------:R-:W-:Y:S01]  /*3810*/  LEA R4, R10, UR26, 0x4 ;  /* 0x0000001a0a047c11 */ /* 0x000fe2000f8e20ff */
[----:B------:R-:W-:Y:S01]  /*3820*/  @UP4 ULEA UR4, UR24, UR26, 0x3 ;  /* 0x0000001a18044291 */ /* 0x000fe2000f8e18ff */
[----:B------:R-:W-:Y:S01]  /*3830*/  PLOP3.LUT P2, PT, PT, PT, PT, 0x80, 0x8 ;  /* 0x000000000008781c */ /* 0x000fe20003f4f070 */
[----:B------:R-:W-:Y:S01]  /*3840*/  ULEA UR31, UR30, UR26, 0x3 ;  /* 0x0000001a1e1f7291 */ /* 0x000fe2000f8e18ff */
[----:B------:R-:W-:Y:S02]  /*3850*/  PRMT R3, RZ, 0x654, R3 ;  /* 0x00000654ff037816 */ /* 0x000fe40000000003 */
[----:B------:R-:W2:Y:S01]  /*3860*/  LDS.128 R4, [R4+0x160] ;  /* 0x0001600004047984 */ /* 0x000ea20000000c00 */
[----:B-1----:R-:W-:Y:S02]  /*3870*/  @P0 SHF.L.U32 R2, R8, 0x1f, RZ ;  /* 0x0000001f08020819 */ /* 0x002fe400000006ff */
[----:B------:R-:W-:Y:S01]  /*3880*/  SHF.L.U32 R0, R11, 0x1f, RZ ;  /* 0x0000001f0b007819 */ /* 0x000fe200000006ff */
[----:B------:R-:W-:Y:S01]  /*3890*/  @!PT LDS RZ, [RZ] ;  /* 0x00000000fffff984 */ /* 0x000fe20000000800 */
[----:B------:R-:W-:Y:S01]  /*38a0*/  @!PT LDS RZ, [RZ] ;  /* 0x00000000fffff984 */ /* 0x000fe20000000800 */
[----:B------:R-:W-:Y:S01]  /*38b0*/  @!PT LDS RZ, [RZ] ;  /* 0x00000000fffff984 */ /* 0x000fe20000000800 */
[----:B------:R-:W-:Y:S01]  /*38c0*/  @!PT LDS RZ, [RZ] ;  /* 0x00000000fffff984 */ /* 0x000fe20000000800 */
[----:B------:R1:W-:Y:S06]  /*38d0*/  MEMBAR.ALL.CTA ;  /* 0x0000000000007992 */ /* 0x0003ec0000008000 */
[----:B-1----:R-:W1:Y:S02]  /*38e0*/  FENCE.VIEW.ASYNC.S ;  /* 0x00000000000073c6 */ /* 0x002e640000000000 */
[----:B-1----:R1:W-:Y:S01]  /*38f0*/  SYNCS.ARRIVE.TRANS64.RED.A1T0 RZ, [R3+URZ], RZ ;  /* 0x000000ff03ff79a7 */ /* 0x0023e200081004ff */
[----:B------:R1:W3:Y:S01]  /*3900*/  @P0 SYNCS.PHASECHK.TRANS64.TRYWAIT P2, [UR4], R2 ;  /* 0x00000002ff0005a7 */ /* 0x0002e20008041104 */
[----:B------:R-:W-:Y:S01]  /*3910*/  ULEA.HI UR4, UR30, UR30, URZ, 0x1 ;  /* 0x0000001e1e047291 */ /* 0x000fe2000f8f08ff */
[----:B--2---:R-:W-:-:S03]  /*3920*/  LOP3.LUT P1, RZ, R6, 0x1, RZ, 0xc0, !PT ;  /* 0x0000000106ff7812 */ /* 0x004fc6000782c0ff */
[----:B------:R-:W-:Y:S02]  /*3930*/  USHF.L.U32 UR11, UR4, 0x6, URZ ;  /* 0x00000006040b7899 */ /* 0x000fe400080006ff */
[----:B------:R-:W-:Y:S02]  /*3940*/  ULOP3.LUT UR4, UR4, 0xffe, URZ, 0xc0, !UPT ;  /* 0x00000ffe04047892 */ /* 0x000fe4000f8ec0ff */
[----:B------:R-:W-:Y:S02]  /*3950*/  ULOP3.LUT UR11, UR11, 0xffffff80, URZ, 0xc0, !UPT ;  /* 0xffffff800b0b7892 */ /* 0x000fe4000f8ec0ff */
[----:B------:R-:W-:Y:S02]  /*3960*/  UIADD3 UR4, UPT, UPT, -UR4, UR30, URZ ;  /* 0x0000001e04047290 */ /* 0x000fe4000fffe1ff */
[----:B------:R-:W-:Y:S01]  /*3970*/  UIADD3 UR11, UPT, UPT, UR42, UR11, URZ ;  /* 0x0000000b2a0b7290 */ /* 0x000fe2000fffe0ff */
[----:B------:R-:W2:Y:S03]  /*3980*/  SYNCS.PHASECHK.TRANS64.TRYWAIT P0, [UR31+0x110], R0 ;  /* 0x00011000ff0075a7 */ /* 0x000ea6000800111f */
[----:B------:R-:W-:Y:S01]  /*3990*/  ULEA UR11, UR4, UR11, 0x14 ;  /* 0x0000000b040b7291 */ /* 0x000fe2000f8ea0ff */
[----:B-123--:R-:W-:Y:S11]  /*39a0*/  @!P0 BRA `(.L_x_66) ;  /* 0x0000005400948947 */ /* 0x00eff60003800000 */
.L_x_168:
[----:B------:R-:W-:Y:S01]  /*39b0*/  IADD3 R10, PT, PT, R10, 0x1, RZ ;  /* 0x000000010a0a7810 */ /* 0x000fe20007ffe0ff */
[----:B------:R-:W-:Y:S06]  /*39c0*/  BRA.U !UP4, `(.L_x_67) ;  /* 0x000000010cc07547 */ /* 0x000fec000b800000 */
[----:B------:R-:W-:Y:S01]  /*39d0*/  UPLOP3.LUT UP2, UPT, UPT, UPT, UPT, 0x40, 0x4 ;  /* 0x000000000004789c */ /* 0x000fe20003f4e870 */
[----:B------:R-:W-:Y:S01]  /*39e0*/  UMOV UR23, UR41 ;  /* 0x0000002900177c82 */ /* 0x000fe20008000000 */
[----:B------:R-:W-:Y:S01]  /*39f0*/  UMOV UR22, UR40 ;  /* 0x0000002800167c82 */ /* 0x000fe20008000000 */
[----:B------:R-:W-:-:S08]  /*3a00*/  UMOV UR10, UR24 ;  /* 0x00000018000a7c82 */ /* 0x000fd00008000000 */
.L_x_70:
[----:B------:R-:W-:Y:S02]  /*3a10*/  UIADD3 UR23, UPT, UPT, UR23, 0x1, URZ ;  /* 0x0000000117177890 */ /* 0x000fe4000fffe0ff */
[----:B--2---:R-:W-:Y:S02]  /*3a20*/  ULEA UR5, UR10, UR26, 0x3 ;  /* 0x0000001a0a057291 */ /* 0x004fe4000f8e18ff */
[----:B------:R-:W-:Y:S01]  /*3a30*/  UISETP.NE.AND UP3, UPT, UR23, URZ, UPT ;  /* 0x000000ff1700728c */ /* 0x000fe2000bf65270 */
[----:B---3--:R-:W-:Y:S10]  /*3a40*/  @P2 BRA `(.L_x_68) ;  /* 0x00000000000c2947 */ /* 0x008ff40003800000 */
[----:B-1----:R-:W-:Y:S04]  /*3a50*/  SHF.L.U32 R2, R8, 0x1f, RZ ;  /* 0x0000001f08027819 */ /* 0x002fe800000006ff */
[----:B------:R-:W1:Y:S02]  /*3a60*/  SYNCS.PHASECHK.TRANS64.TRYWAIT P0, [UR5], R2 ;  /* 0x00000002ff0075a7 */ /* 0x000e640008001105 */
[----:B-1----:R-:W-:Y:S05]  /*3a70*/  @!P0 BRA `(.L_x_69) ;  /* 0x0000005400788947 */ /* 0x002fea0003800000 */
.L_x_68:
[----:B------:R-:W-:Y:S01]  /*3a80*/  UISETP.NE.AND UP0, UPT, UR22, 0x1, UPT ;  /* 0x000000011600788c */ /* 0x000fe2000bf05270 */
[----:B------:R-:W-:Y:S01]  /*3a90*/  PLOP3.LUT P2, PT, PT, PT, PT, 0x80, 0x8 ;  /* 0x000000000008781c */ /* 0x000fe20003f4f070 */
[----:B------:R-:W-:Y:S02]  /*3aa0*/  UIADD3 UR4, UPT, UPT, UR10, 0x1, URZ ;  /* 0x000000010a047890 */ /* 0x000fe4000fffe0ff */
[----:B------:R-:W-:Y:S02]  /*3ab0*/  UIADD3 UR25, UPT, UPT, UR5, 0x40, URZ ;  /* 0x0000004005197890 */ /* 0x000fe4000fffe0ff */
[----:B------:R-:W-:Y:S01]  /*3ac0*/  UISETP.NE.AND UP1, UPT, UR4, 0x8, UPT ;  /* 0x000000080400788c */ /* 0x000fe2000bf25270 */
[----:B------:R-:W-:Y:S01]  /*3ad0*/  PLOP3.LUT P0, PT, PT, PT, UP0, 0x80, 0x8 ;  /* 0x000000000008781c */ /* 0x000fe20003f0f008 */
[----:B------:R-:W-:Y:S02]  /*3ae0*/  UIADD3 UR22, UPT, UPT, UR22, -0x1, URZ ;  /* 0xffffffff16167890 */ /* 0x000fe4000fffe0ff */
[----:B------:R-:W-:Y:S02]  /*3af0*/  USEL UR6, URZ, 0x1, UP1 ;  /* 0x00000001ff067887 */ /* 0x000fe40008800000 */
[----:B------:R-:W-:Y:S01]  /*3b00*/  USEL UR24, UR4, URZ, UP1 ;  /* 0x000000ff04187287 */ /* 0x000fe20008800000 */
[----:B------:R-:W-:Y:S01]  /*3b10*/  UMOV UR7, 0x40004040 ;  /* 0x4000404000077882 */ /* 0x000fe20000000000 */
[----:B------:R-:W-:Y:S02]  /*3b20*/  UMOV UR5, 0x40004040 ;  /* 0x4000404000057882 */ /* 0x000fe40000000000 */
[----:B------:R-:W-:Y:S01]  /*3b30*/  @UP0 ULEA UR4, UR24, UR26, 0x3 ;  /* 0x0000001a18040291 */ /* 0x000fe2000f8e18ff */
[----:B------:R-:W-:Y:S01]  /*3b40*/  LOP3.LUT R8, R8, UR6, RZ, 0x3c, !PT ;  /* 0x0000000608087c12 */ /* 0x000fe2000f8e3cff */
[----:B------:R-:W-:Y:S01]  /*3b50*/  ULEA UR6, UR10, UR29, 0xa ;  /* 0x0000001d0a067291 */ /* 0x000fe2000f8e50ff */
[----:B------:R-:W-:Y:S02]  /*3b60*/  UMOV UR21, 0x40004040 ;  /* 0x4000404000157882 */ /* 0x000fe40000000000 */
[----:B-1----:R-:W-:Y:S01]  /*3b70*/  @P0 SHF.L.U32 R0, R8, 0x1f, RZ ;  /* 0x0000001f08000819 */ /* 0x002fe200000006ff */
[----:B------:R-:W-:Y:S02]  /*3b80*/  UIADD3 UR20, UPT, UPT, UR6, 0x2, URZ ;  /* 0x0000000206147890 */ /* 0x000fe4000fffe0ff */
[----:B------:R-:W-:Y:S01]  /*3b90*/  UIADD3 UR16, UPT, UPT, UR6, 0x4, URZ ;  /* 0x0000000406107890 */ /* 0x000fe2000fffe0ff */
[----:B------:R2:W3:Y:S01]  /*3ba0*/  @P0 SYNCS.PHASECHK.TRANS64.TRYWAIT P2, [UR4], R0 ;  /* 0x00000000ff0005a7 */ /* 0x0004e20008041104 */
[----:B------:R-:W-:Y:S02]  /*3bb0*/  ULEA UR4, UR10, UR28, 0x9 ;  /* 0x0000001c0a047291 */ /* 0x000fe4000f8e48ff */
[----:B------:R-:W-:Y:S02]  /*3bc0*/  UIADD3 UR12, UPT, UPT, UR6, 0x6, URZ ;  /* 0x00000006060c7890 */ /* 0x000fe4000fffe0ff */
[----:B------:R-:W-:Y:S02]  /*3bd0*/  UIADD3 UR18, UPT, UPT, UR4, 0x2, URZ ;  /* 0x0000000204127890 */ /* 0x000fe4000fffe0ff */
[----:B------:R-:W-:Y:S02]  /*3be0*/  UIADD3 UR14, UPT, UPT, UR4, 0x4, URZ ;  /* 0x00000004040e7890 */ /* 0x000fe4000fffe0ff */
[----:B------:R-:W-:Y:S01]  /*3bf0*/  UIADD3 UR8, UPT, UPT, UR4, 0x6, URZ ;  /* 0x0000000604087890 */ /* 0x000fe2000fffe0ff */
[----:B------:R2:W-:Y:S01]  /*3c00*/  UTCHMMA gdesc[UR4], gdesc[UR6], tmem[UR11], tmem[UR38], idesc[UR39], UP2 ;  /* 0x00ff2606040075ea */ /* 0x0005e2000900000b */
[----:B------:R-:W-:Y:S01]  /*3c10*/  UPLOP3.LUT UP2, UPT, UPT, UPT, UPT, 0x80, 0x8 ;  /* 0x000000000008789c */ /* 0x000fe20003f4f070 */
[----:B------:R-:W-:Y:S01]  /*3c20*/  UMOV UR19, 0x40004040 ;  /* 0x4000404000137882 */ /* 0x000fe20000000000 */
[----:B------:R-:W-:Y:S01]  /*3c30*/  UMOV UR17, 0x40004040 ;  /* 0x4000404000117882 */ /* 0x000fe20000000000 */
[----:B------:R2:W-:Y:S01]  /*3c40*/  UTCHMMA gdesc[UR18], gdesc[UR20], tmem[UR11], tmem[UR36], idesc[UR37], UPT ;  /* 0x00ff2414120075ea */ /* 0x0005e2000b80000b */
[----:B------:R-:W-:Y:S01]  /*3c50*/  UMOV UR15, 0x40004040 ;  /* 0x40004040000f7882 */ /* 0x000fe20000000000 */
[----:B------:R-:W-:Y:S01]  /*3c60*/  UMOV UR13, 0x40004040 ;  /* 0x40004040000d7882 */ /* 0x000fe20000000000 */
[----:B------:R-:W-:Y:S01]  /*3c70*/  UMOV UR9, 0x40004040 ;  /* 0x4000404000097882 */ /* 0x000fe20000000000 */
[----:B------:R2:W-:Y:S01]  /*3c80*/  UTCHMMA gdesc[UR14], gdesc[UR16], tmem[UR11], tmem[UR34], idesc[UR35], UPT ;  /* 0x00ff22100e0075ea */ /* 0x0005e2000b80000b */
[----:B------:R2:W-:Y:S01]  /*3c90*/  UTCHMMA gdesc[UR8], gdesc[UR12], tmem[UR11], tmem[UR32], idesc[UR33], UPT ;  /* 0x00ff200c080075ea */ /* 0x0005e2000b80000b */
[----:B------:R2:W-:Y:S01]  /*3ca0*/  UTCBAR.MULTICAST [UR25], URZ, UR27 ;  /* 0x000000ff190073e9 */ /* 0x0005e2000800081b */
[----:B------:R-:W-:Y:S01]  /*3cb0*/  UMOV UR10, UR24 ;  /* 0x00000018000a7c82 */ /* 0x000fe20008000000 */
[----:B------:R-:W-:Y:S05]  /*3cc0*/  BRA.U UP3, `(.L_x_70) ;  /* 0xfffffffd03507547 */ /* 0x000fea000b83ffff */
.L_x_67:
[----:B--2---:R-:W-:Y:S01]  /*3cd0*/  UIADD3 UR4, UPT, UPT, UR30, 0x1, URZ ;  /* 0x000000011e047890 */ /* 0x004fe2000fffe0ff */
[C---:B------:R-:W-:Y:S01]  /*3ce0*/  ISETP.NE.AND P0, PT, R10.reuse, 0x2, PT ;  /* 0x000000020a00780c */ /* 0x040fe20003f05270 */
[----:B------:R-:W-:Y:S02]  /*3cf0*/  UIADD3 UR5, UPT, UPT, UR31, 0xf0, URZ ;  /* 0x000000f01f057890 */ /* 0x000fe4000fffe0ff */
[----:B------:R-:W-:Y:S01]  /*3d00*/  UISETP.NE.AND UP0, UPT, UR4, 0x4, UPT ;  /* 0x000000040400788c */ /* 0x000fe2000bf05270 */
[----:B-1----:R-:W-:Y:S02]  /*3d10*/  SEL R0, RZ, 0x1, P0 ;  /* 0x00000001ff007807 */ /* 0x002fe40000000000 */
[----:B------:R-:W-:Y:S01]  /*3d20*/  SEL R10, R10, RZ, P0 ;  /* 0x000000ff0a0a7207 */ /* 0x000fe20000000000 */
[----:B------:R-:W-:Y:S01]  /*3d30*/  USEL UR6, URZ, 0x1, UP0 ;  /* 0x00000001ff067887 */ /* 0x000fe20008000000 */
[----:B------:R-:W-:Y:S01]  /*3d40*/  LOP3.LUT R9, R9, R0, RZ, 0x3c, !PT ;  /* 0x0000000009097212 */ /* 0x000fe200078e3cff */
[----:B------:R-:W-:Y:S01]  /*3d50*/  USEL UR30, UR4, URZ, UP0 ;  /* 0x000000ff041e7287 */ /* 0x000fe20008000000 */
[----:B------:R1:W-:Y:S03]  /*3d60*/  UTCBAR [UR5], URZ ;  /* 0x000000ff050073e9 */ /* 0x0003e600080000ff */
[----:B------:R-:W-:Y:S01]  /*3d70*/  LOP3.LUT R11, R11, UR6, RZ, 0x3c, !PT ;  /* 0x000000060b0b7c12 */ /* 0x000fe2000f8e3cff */
[----:B------:R-:W-:Y:S07]  /*3d80*/  @P1 BRA `(.L_x_71) ;  /* 0xfffffff800881947 */ /* 0x000fee000383ffff */
[----:B------:R-:W2:Y:S01]  /*3d90*/  S2UR UR8, SR_CgaCtaId ;  /* 0x00000000000879c3 */ /* 0x000ea20000008800 */
[----:B------:R-:W-:Y:S01]  /*3da0*/  ELECT P0, URZ, PT ;  /* 0x0000000000ff782f */ /* 0x000fe20003800000 */
[----:B------:R-:W-:Y:S01]  /*3db0*/  IMAD.MOV.U32 R0, RZ, RZ, 0x1 ;  /* 0x00000001ff007424 */ /* 0x000fe200078e00ff */
[----:B------:R-:W-:Y:S01]  /*3dc0*/  UIADD3 UR26, UPT, UPT, UR26, 0x110, URZ ;  /* 0x000001101a1a7890 */ /* 0x000fe2000fffe0ff */
[----:B------:R-:W-:Y:S01]  /*3dd0*/  SHF.L.U32 R2, R11, 0x1f, RZ ;  /* 0x0000001f0b027819 */ /* 0x000fe200000006ff */
[----:B------:R-:W-:-:S03]  /*3de0*/  UMOV UR4, 0x40 ;  /* 0x0000004000047882 */ /* 0x000fc60000000000 */
[----:B------:R-:W-:Y:S01]  /*3df0*/  UVIRTCOUNT.DEALLOC.SMPOOL 0x80 ;  /* 0x000000800000784c */ /* 0x000fe20000000000 */
[----:B--2---:R-:W-:Y:S02]  /*3e00*/  ULEA UR8, UR8, UR4, 0x18 ;  /* 0x0000000408087291 */ /* 0x004fe4000f8ec0ff */
[----:B------:R-:W-:-:S07]  /*3e10*/  ULEA UR4, UR30, UR26, 0x3 ;  /* 0x0000001a1e047291 */ /* 0x000fce000f8e18ff */
[----:B------:R2:W-:Y:S02]  /*3e20*/  @P0 STS.U8 [UR8+0x1c], R0 ;  /* 0x00001c00ff000988 */ /* 0x0005e40008000008 */
[----:B------:R-:W4:Y:S02]  /*3e30*/  SYNCS.PHASECHK.TRANS64.TRYWAIT P0, [UR4], R2 ;  /* 0x00000002ff0075a7 */ /* 0x000f240008001104 */
[----:B--2-4-:R-:W-:Y:S05]  /*3e40*/  @!P0 BRA `(.L_x_72) ;  /* 0x00000050009c8947 */ /* 0x014fea0003800000 */
.L_x_171:
[----:B------:R-:W-:-:S04]  /*3e50*/  UIADD3 UR4, UPT, UPT, UR30, 0x1, URZ ;  /* 0x000000011e047890 */ /* 0x000fc8000fffe0ff */
[----:B------:R-:W-:-:S04]  /*3e60*/  UISETP.NE.AND UP0, UPT, UR4, 0x4, UPT ;  /* 0x000000040400788c */ /* 0x000fc8000bf05270 */
[----:B------:R-:W-:Y:S02]  /*3e70*/  USEL UR6, URZ, 0x1, UP0 ;  /* 0x00000001ff067887 */ /* 0x000fe40008000000 */
[----:B------:R-:W-:-:S04]  /*3e80*/  USEL UR4, UR4, URZ, UP0 ;  /* 0x000000ff04047287 */ /* 0x000fc80008000000 */
[----:B-1----:R-:W-:Y:S01]  /*3e90*/  ULEA UR5, UR4, UR26, 0x3 ;  /* 0x0000001a04057291 */ /* 0x002fe2000f8e18ff */
[----:B--2---:R-:W-:-:S04]  /*3ea0*/  LOP3.LUT R2, R11, UR6, RZ, 0x3c, !PT ;  /* 0x000000060b027c12 */ /* 0x004fc8000f8e3cff */
[----:B------:R-:W-:-:S04]  /*3eb0*/  SHF.L.U32 R3, R2, 0x1f, RZ ;  /* 0x0000001f02037819 */ /* 0x000fc800000006ff */
[----:B------:R-:W1:Y:S02]  /*3ec0*/  SYNCS.PHASECHK.TRANS64.TRYWAIT P0, [UR5], R3 ;  /* 0x00000003ff0075a7 */ /* 0x000e640008001105 */
[----:B-1----:R-:W-:Y:S05]  /*3ed0*/  @!P0 BRA `(.L_x_73) ;  /* 0x0000005000908947 */ /* 0x002fea0003800000 */
.L_x_173:
        /* <DEDUP_REMOVED lines=9> */
.L_x_175:
[----:B------:R-:W-:-:S04]  /*3f70*/  UIADD3 UR4, UPT, UPT, UR4, 0x1, URZ ;  /* 0x0000000104047890 */ /* 0x000fc8000fffe0ff */
[----:B------:R-:W-:-:S04]  /*3f80*/  UISETP.NE.AND UP0, UPT, UR4, 0x4, UPT ;  /* 0x000000040400788c */ /* 0x000fc8000bf05270 */
[----:B------:R-:W-:Y:S02]  /*3f90*/  USEL UR5, URZ, 0x1, UP0 ;  /* 0x00000001ff057887 */ /* 0x000fe40008000000 */
[----:B------:R-:W-:-:S04]  /*3fa0*/  USEL UR4, UR4, URZ, UP0 ;  /* 0x000000ff04047287 */ /* 0x000fc80008000000 */
[----:B------:R-:W-:Y:S01]  /*3fb0*/  ULEA UR4, UR4, UR26, 0x3 ;  /* 0x0000001a04047291 */ /* 0x000fe2000f8e18ff */
[----:B------:R-:W-:-:S04]  /*3fc0*/  LOP3.LUT R2, R2, UR5, RZ, 0x3c, !PT ;  /* 0x0000000502027c12 */ /* 0x000fc8000f8e3cff */
[----:B------:R-:W-:-:S04]  /*3fd0*/  SHF.L.U32 R2, R2, 0x1f, RZ ;  /* 0x0000001f02027819 */ /* 0x000fc800000006ff */
[----:B------:R-:W2:Y:S02]  /*3fe0*/  SYNCS.PHASECHK.TRANS64.TRYWAIT P0, [UR4], R2 ;  /* 0x00000002ff0075a7 */ /* 0x000ea40008001104 */
[----:B--2---:R-:W-:Y:S05]  /*3ff0*/  @!P0 BRA `(.L_x_75) ;  /* 0x0000005000788947 */ /* 0x004fea0003800000 */
.L_x_177:
[----:B------:R-:W-:Y:S01]  /*4000*/  NOP ;  /* 0x0000000000007918 */ /* 0x000fe20000000000 */
[----:B-1----:R-:W1:Y:S01]  /*4010*/  LDS R0, [UR8+0x14] ;  /* 0x00001408ff007984 */ /* 0x002e620008000800 */
[----:B------:R-:W-:Y:S01]  /*4020*/  ULOP3.LUT UR4, UR42, 0xffff, URZ, 0xc0, !UPT ;  /* 0x0000ffff2a047892 */ /* 0x000fe2000f8ec0ff */
[----:B------:R-:W-:Y:S01]  /*4030*/  UMOV UR5, 0xffff ;  /* 0x0000ffff00057882 */ /* 0x000fe20000000000 */
[----:B------:R-:W-:Y:S02]  /*4040*/  UMOV UR6, 0x1 ;  /* 0x0000000100067882 */ /* 0x000fe40000000000 */
[----:B------:R-:W-:-:S04]  /*4050*/  USHF.R.U32.HI UR4, URZ, 0x5, UR4 ;  /* 0x00000005ff047899 */ /* 0x000fc80008011604 */
[----:B------:R-:W-:Y:S02]  /*4060*/  USHF.L.U32 UR5, UR5, UR4, URZ ;  /* 0x0000000405057299 */ /* 0x000fe400080006ff */
[----:B------:R-:W-:-:S04]  /*4070*/  USHF.L.U32 UR4, UR6, UR4, URZ ;  /* 0x0000000406047299 */ /* 0x000fc800080006ff */
[----:B-1----:R-:W-:-:S04]  /*4080*/  LOP3.LUT R0, R0, UR5, RZ, 0xc0, !PT ;  /* 0x0000000500007c12 */ /* 0x002fc8000f8ec0ff */
[----:B------:R-:W-:-:S13]  /*4090*/  ISETP.NE.AND P0, PT, R0, UR5, PT ;  /* 0x0000000500007c0c */ /* 0x000fda000bf05270 */
[----:B------:R-:W-:Y:S05]  /*40a0*/  @P0 BRA `(.L_x_76) ;  /* 0x0000000000580947 */ /* 0x000fea0003800000 */
[----:B------:R-:W1:Y:S02]  /*40b0*/  LDS R0, [UR8+0x18] ;  /* 0x00001808ff007984 */ /* 0x000e640008000800 */
[----:B-1----:R-:W-:-:S04]  /*40c0*/  LOP3.LUT R0, R0, UR4, RZ, 0xc0, !PT ;  /* 0x0000000400007c12 */ /* 0x002fc8000f8ec0ff */
[----:B------:R-:W-:-:S13]  /*40d0*/  ISETP.NE.AND P0, PT, R0, UR4, PT ;  /* 0x0000000400007c0c */ /* 0x000fda000bf05270 */
[----:B------:R-:W-:Y:S05]  /*40e0*/  @P0 BRA `(.L_x_77) ;  /* 0x00000000003c0947 */ /* 0x000fea0003800000 */
[----:B------:R-:W1:Y:S01]  /*40f0*/  S2R R2, SR_LANEID ;  /* 0x0000000000027919 */ /* 0x000e620000000000 */
[----:B------:R-:W-:-:S06]  /*4100*/  ULOP3.LUT UR5, URZ, UR5, URZ, 0x33, !UPT ;  /* 0x00000005ff057292 */ /* 0x000fcc000f8e33ff */
[----:B------:R-:W-:-:S04]  /*4110*/  IMAD.U32 R0, RZ, RZ, UR5 ;  /* 0x00000005ff007e24 */ /* 0x000fc8000f8e00ff */
[----:B------:R2:W4:Y:S02]  /*4120*/  REDUX UR7, R0 ;  /* 0x00000000000773c4 */ /* 0x0005240000000000 */
[----:B------:R1:W-:Y:S01]  /*4130*/  UTCATOMSWS.AND URZ, UR5 ;  /* 0x0000000500ff79e3 */ /* 0x0003e20008000000 */
[----:B--2---:R-:W-:Y:S01]  /*4140*/  LOP3.LUT R0, RZ, UR4, RZ, 0x33, !PT ;  /* 0x00000004ff007c12 */ /* 0x004fe2000f8e33ff */
[----:B------:R-:W-:Y:S02]  /*4150*/  VOTEU.ANY UR4, UPT, PT ;  /* 0x0000000000047886 */ /* 0x000fe400038e0100 */
[----:B------:R-:W-:Y:S02]  /*4160*/  UFLO.U32 UR4, UR4 ;  /* 0x00000004000472bd */ /* 0x000fe400080e0000 */
[----:B------:R-:W2:Y:S04]  /*4170*/  REDUX UR6, R0 ;  /* 0x00000000000673c4 */ /* 0x000ea80000000000 */
[----:B-1----:R-:W-:-:S02]  /*4180*/  ISETP.EQ.U32.AND P0, PT, R2, UR4, PT ;  /* 0x0000000402007c0c */ /* 0x002fc4000bf02070 */
[----:B----4-:R-:W-:-:S11]  /*4190*/  MOV R2, UR7 ;  /* 0x0000000700027c02 */ /* 0x010fd60008000f00 */
[----:B------:R1:W-:Y:S01]  /*41a0*/  @P0 ATOMS.AND RZ, [UR8+0x14], R2 ;  /* 0x00001402ffff098c */ /* 0x0003e2000a800008 */
[----:B--2---:R-:W-:-:S05]  /*41b0*/  IMAD.U32 R0, RZ, RZ, UR6 ;  /* 0x00000006ff007e24 */ /* 0x004fca000f8e00ff */
[----:B------:R1:W-:Y:S01]  /*41c0*/  @P0 ATOMS.AND RZ, [UR8+0x18], R0 ;  /* 0x00001800ffff098c */ /* 0x0003e2000a800008 */
[----:B------:R-:W-:Y:S05]  /*41d0*/  BRA `(.L_x_78) ;  /* 0x0000000000147947 */ /* 0x000fea0003800000 */
.L_x_77:
[----:B------:R-:W-:Y:S02]  /*41e0*/  MOV R2, 0x4200 ;  /* 0x0000420000027802 */ /* 0x000fe40000000f00 */
[----:B---3-5:R-:W-:Y:S05]  /*41f0*/  CALL.REL.NOINC `($__internal_0_$__cuda_sm10x_tcgen05_guardrail_trap_col_being_dealloced_not_returned_by_alloc) ;  /* 0x0000005400607944 */ /* 0x028fea0003c00000 */
[----:B------:R-:W-:Y:S05]  /*4200*/  BRA `(.L_x_78) ;  /* 0x0000000000087947 */ /* 0x000fea0003800000 */
.L_x_76:
[----:B------:R-:W-:Y:S02]  /*4210*/  MOV R2, 0x4230 ;  /* 0x0000423000027802 */ /* 0x000fe40000000f00 */
[----:B---3-5:R-:W-:Y:S05]  /*4220*/  CALL.REL.NOINC `($__internal_2_$__cuda_sm10x_tcgen05_guardrail_trap_unallocated_columns_being_dealloced) ;  /* 0x00000054006c7944 */ /* 0x028fea0003c00000 */
.L_x_78:
[----:B------:R-:W-:Y:S01]  /*4230*/  NOP ;  /* 0x0000000000007918 */ /* 0x000fe20000000000 */
[----:B------:R-:W-:Y:S05]  /*4240*/  EXIT ;  /* 0x000000000000794d */ /* 0x000fea0003800000 */
.L_x_60:
[----:B------:R-:W-:-:S09]  /*4250*/  UISETP.NE.OR UP0, UPT, UR18, 0x3, !UP3 ;  /* 0x000000031200788c */ /* 0x000fd2000df05670 */
[----:B------:R-:W-:Y:S05]  /*4260*/  BRA.U UP0, `(.L_x_79) ;  /* 0x0000001100887547 */ /* 0x000fea000b800000 */
[----:B------:R-:W2:Y:S01]  /*4270*/  LDCU.64 UR4, c[0x0][0x888] ;  /* 0x00011100ff0477ac */ /* 0x000ea20008000a00 */
[----:B------:R-:W3:Y:S01]  /*4280*/  S2UR UR8, SR_CgaCtaId ;  /* 0x00000000000879c3 */ /* 0x000ee20000008800 */
[----:B------:R-:W-:Y:S02]  /*4290*/  HFMA2 R9, -RZ, RZ, 0, 0 ;  /* 0x00000000ff097431 */ /* 0x000fe400000001ff */
[----:B------:R-:W-:Y:S01]  /*42a0*/  IMAD.MOV.U32 R11, RZ, RZ, 0x1 ;  /* 0x00000001ff0b7424 */ /* 0x000fe200078e00ff */
[----:B------:R-:W4:Y:S01]  /*42b0*/  LDCU UR40, c[0x0][0x370] ;  /* 0x00006e00ff2877ac */ /* 0x000f220008000800 */
[----:B------:R-:W-:Y:S01]  /*42c0*/  IMAD.MOV.U32 R10, RZ, RZ, RZ ;  /* 0x000000ffff0a7224 */ /* 0x000fe200078e00ff */
[----:B------:R-:W-:Y:S01]  /*42d0*/  MOV R3, 0x1000 ;  /* 0x0000100000037802 */ /* 0x000fe20000000f00 */
[----:B------:R-:W4:Y:S01]  /*42e0*/  LDCU.128 UR44, c[0x0][0xb10] ;  /* 0x00016200ff2c77ac */ /* 0x000f220008000c00 */
[----:B------:R-:W1:Y:S01]  /*42f0*/  LDC.64 R12, c[0x0][0x348] ;  /* 0x0000d200ff0c7b82 */ /* 0x000e620000000a00 */
[----:B------:R-:W3:Y:S01]  /*4300*/  LDCU UR37, c[0x0][0x374] ;  /* 0x00006e80ff2577ac */ /* 0x000ee20008000800 */
[----:B------:R-:W3:Y:S01]  /*4310*/  LDCU.64 UR38, c[0x0][0x890] ;  /* 0x00011200ff2677ac */ /* 0x000ee20008000a00 */
[----:B------:R-:W3:Y:S01]  /*4320*/  LDCU UR15, c[0x0][0xb0c] ;  /* 0x00016180ff0f77ac */ /* 0x000ee20008000800 */
[----:B--2---:R-:W-:Y:S01]  /*4330*/  UISETP.NE.U32.AND UP0, UPT, UR4, URZ, UPT ;  /* 0x000000ff0400728c */ /* 0x004fe2000bf05070 */
[----:B------:R-:W2:Y:S01]  /*4340*/  LDCU UR54, c[0x0][0xb20] ;  /* 0x00016400ff3677ac */ /* 0x000ea20008000800 */
[----:B------:R-:W2:Y:S01]  /*4350*/  LDCU UR4, c[0x0][0xb30] ;  /* 0x00016600ff0477ac */ /* 0x000ea20008000800 */
[----:B------:R-:W-:Y:S01]  /*4360*/  UMOV UR21, 0x400 ;  /* 0x0000040000157882 */ /* 0x000fe20000000000 */
[----:B----4-:R-:W-:-:S02]  /*4370*/  UIMAD.WIDE.U32 UR52, UR40, UR44, URZ ;  /* 0x0000002c283472a5 */ /* 0x010fc4000f8e00ff */
[----:B---3--:R-:W-:Y:S02]  /*4380*/  UIMAD.WIDE.U32 UR6, UR37, UR47, URZ ;  /* 0x0000002f250672a5 */ /* 0x008fe4000f8e00ff */
[----:B------:R-:W-:Y:S02]  /*4390*/  ULEA UR21, UR8, UR21, 0x18 ;  /* 0x0000001508157291 */ /* 0x000fe4000f8ec0ff */
[----:B------:R-:W-:Y:S02]  /*43a0*/  UISETP.NE.U32.AND UP6, UPT, UR38, URZ, UPT ;  /* 0x000000ff2600728c */ /* 0x000fe4000bfc5070 */
[----:B------:R-:W-:Y:S02]  /*43b0*/  UIADD3 UR43, UPT, UPT, UR21, 0x98, URZ ;  /* 0x00000098152b7890 */ /* 0x000fe4000fffe0ff */
[----:B------:R-:W-:Y:S02]  /*43c0*/  UIADD3 UR33, UPT, UPT, UR21, 0x80, URZ ;  /* 0x0000008015217890 */ /* 0x000fe4000fffe0ff */
[----:B------:R-:W-:-:S02]  /*43d0*/  UIADD3 UR25, UPT, UPT, UR21, 0x88, URZ ;  /* 0x0000008815197890 */ /* 0x000fc4000fffe0ff */
[----:B------:R-:W-:Y:S02]  /*43e0*/  UIADD3 UR17, UPT, UPT, UR21, 0x90, URZ ;  /* 0x0000009015117890 */ /* 0x000fe4000fffe0ff */
[----:B------:R-:W-:Y:S02]  /*43f0*/  UISETP.NE.AND.EX UP5, UPT, UR5, URZ, UPT, UP0 ;  /* 0x000000ff0500728c */ /* 0x000fe4000bfa5300 */
[----:B------:R-:W-:Y:S01]  /*4400*/  UISETP.NE.AND UP0, UPT, UR42, 0x1, UPT ;  /* 0x000000012a00788c */ /* 0x000fe2000bf05270 */
[----:B------:R-:W-:Y:S01]  /*4410*/  UMOV UR52, UR53 ;  /* 0x0000003500347c82 */ /* 0x000fe20008000000 */
[----:B------:R-:W-:Y:S01]  /*4420*/  UMOV UR51, UR7 ;  /* 0x0000000700337c82 */ /* 0x000fe20008000000 */
[----:B------:R-:W-:Y:S02]  /*4430*/  USEL UR41, URZ, 0x1, UP4 ;  /* 0x00000001ff297887 */ /* 0x000fe4000a000000 */
[----:B------:R-:W-:Y:S02]  /*4440*/  UISETP.NE.AND UP0, UPT, UR15, 0x1, UPT ;  /* 0x000000010f00788c */ /* 0x000fe4000bf05270 */
[----:B------:R-:W-:-:S02]  /*4450*/  UPLOP3.LUT UP4, UPT, UPT, UPT, UPT, 0x40, 0x4 ;  /* 0x000000000004789c */ /* 0x000fc40003f8e870 */
[----:B------:R-:W-:Y:S01]  /*4460*/  UISETP.GE.AND UP2, UPT, UR42, 0x1, UPT ;  /* 0x000000012a00788c */ /* 0x000fe2000bf46270 */
[----:B------:R-:W3:Y:S01]  /*4470*/  LDCU.64 UR22, c[0x0][0xb28] ;  /* 0x00016500ff1677ac */ /* 0x000ee20008000a00 */
[----:B------:R-:W-:Y:S02]  /*4480*/  UISETP.NE.AND.EX UP6, UPT, UR39, URZ, UPT, UP6 ;  /* 0x000000ff2700728c */ /* 0x000fe4000bfc5360 */
[----:B------:R-:W-:Y:S02]  /*4490*/  UPRMT UR43, UR8, 0x654, UR43 ;  /* 0x00000654082b7896 */ /* 0x000fe4000800002b */
[----:B------:R-:W-:Y:S02]  /*44a0*/  UPRMT UR50, UR8, 0x654, UR33 ;  /* 0x0000065408327896 */ /* 0x000fe40008000021 */
[----:B------:R-:W-:Y:S02]  /*44b0*/  UPRMT UR49, UR8, 0x654, UR25 ;  /* 0x0000065408317896 */ /* 0x000fe40008000019 */
[----:B------:R-:W-:-:S02]  /*44c0*/  UPRMT UR48, UR8, 0x654, UR17 ;  /* 0x0000065408307896 */ /* 0x000fc40008000011 */
[----:B------:R-:W-:Y:S02]  /*44d0*/  USHF.R.U32.HI UR52, URZ, UR45, UR52 ;  /* 0x0000002dff347299 */ /* 0x000fe40008011634 */
[----:B--2---:R-:W-:Y:S02]  /*44e0*/  USHF.R.U32.HI UR51, URZ, UR54, UR51 ;  /* 0x00000036ff337299 */ /* 0x004fe40008011633 */
[----:B------:R-:W-:Y:S02]  /*44f0*/  UISETP.NE.AND UP0, UPT, UR46, 0x1, UPT ;  /* 0x000000012e00788c */ /* 0x000fe4000bf05270 */
[----:B-1----:R-:W-:-:S11]  /*4500*/  UISETP.NE.AND UP3, UPT, UR4, 0x1, UPT ;  /* 0x000000010400788c */ /* 0x002fd6000bf65270 */
.L_x_90:
[C---:B------:R-:W-:Y:S02]  /*4510*/  LEA R8, R10.reuse, UR21, 0x3 ;  /* 0x000000150a087c11 */ /* 0x040fe4000f8e18ff */
[----:B------:R-:W-:Y:S02]  /*4520*/  SHF.L.U32 R0, R9, 0x1f, RZ ;  /* 0x0000001f09007819 */ /* 0x000fe400000006ff */
[----:B------:R-:W-:Y:S02]  /*4530*/  LEA R4, R10, UR21, 0x4 ;  /* 0x000000150a047c11 */ /* 0x000fe4000f8e20ff */
[----:B-1----:R-:W1:Y:S02]  /*4540*/  SYNCS.PHASECHK.TRANS64.TRYWAIT P0, [R8+URZ+0xd0], R0 ;  /* 0x0000d000080075a7 */ /* 0x002e6400080011ff */
[----:B-1----:R-:W-:Y:S05]  /*4550*/  @!P0 BRA `(.L_x_80) ;  /* 0x0000004c00388947 */ /* 0x002fea0003800000 */
.L_x_178:
[----:B------:R-:W2:Y:S01]  /*4560*/  LDS.128 R4, [R4+0x160] ;  /* 0x0001600004047984 */ /* 0x000ea20000000c00 */
[----:B------:R-:W-:Y:S01]  /*4570*/  UISETP.GE.AND UP0, UPT, UR42, 0x1, UPT ;  /* 0x000000012a00788c */ /* 0x000fe2000bf06270 */
[----:B------:R-:W-:Y:S01]  /*4580*/  @!PT LDS RZ, [RZ] ;  /* 0x00000000fffff984 */ /* 0x000fe20000000800 */
[----:B------:R-:W-:Y:S01]  /*4590*/  @!PT LDS RZ, [RZ] ;  /* 0x00000000fffff984 */ /* 0x000fe20000000800 */
[----:B------:R-:W-:Y:S01]  /*45a0*/  @!PT LDS RZ, [RZ] ;  /* 0x00000000fffff984 */ /* 0x000fe20000000800 */
[----:B------:R-:W-:Y:S01]  /*45b0*/  @!PT LDS RZ, [RZ] ;  /* 0x00000000fffff984 */ /* 0x000fe20000000800 */
[----:B------:R4:W-:Y:S06]  /*45c0*/  MEMBAR.ALL.CTA ;  /* 0x0000000000007992 */ /* 0x0009ec0000008000 */
[----:B----4-:R-:W4:Y:S01]  /*45d0*/  FENCE.VIEW.ASYNC.S ;  /* 0x00000000000073c6 */ /* 0x010f220000000000 */
[----:B--2---:R-:W-:Y:S11]  /*45e0*/  LOP3.LUT P0, RZ, R6, 0x1, RZ, 0xc0, !PT ;  /* 0x0000000106ff7812 */ /* 0x004ff6000780c0ff */
[----:B------:R-:W-:Y:S02]  /*45f0*/  @!UPT UIADD3 URZ, UPT, UPT, URZ, URZ, URZ ;  /* 0x000000fffffff290 */ /* 0x000fe4000fffe0ff */
[----:B----4-:R-:W-:Y:S01]  /*4600*/  VOTEU.ANY UP2, P0 ;  /* 0x0000000000ff7886 */ /* 0x010fe20000040100 */
[----:B------:R-:W-:Y:S11]  /*4610*/  PLOP3.LUT P0, PT, PT, PT, UP2, 0x80, 0x8 ;  /* 0x000000000008781c */ /* 0x000ff60003f0f028 */
[----:B------:R-:W-:Y:S02]  /*4620*/  @!UPT UIADD3 URZ, UPT, UPT, URZ, URZ, URZ ;  /* 0x000000fffffff290 */ /* 0x000fe4000fffe0ff */
[----:B-1----:R-:W-:Y:S02]  /*4630*/  @P0 SHF.R.U32.HI R0, RZ, 0x10, R5 ;  /* 0x00000010ff000819 */ /* 0x002fe40000011605 */
[----:B------:R-:W-:Y:S02]  /*4640*/  @P0 MOV R2, R4 ;  /* 0x0000000400020202 */ /* 0x000fe40000000f00 */
[----:B------:R-:W-:Y:S01]  /*4650*/  @P0 R2UR UR4, R0 ;  /* 0x00000000000402ca */ /* 0x000fe200000e0000 */
[----:B------:R-:W-:Y:S01]  /*4660*/  VIADD R0, R8, 0xe0 ;  /* 0x000000e008007836 */ /* 0x000fe20000000000 */
[----:B------:R-:W-:Y:S02]  /*4670*/  @P0 LOP3.LUT R4, R5, 0xffff, RZ, 0xc0, !PT ;  /* 0x0000ffff05040812 */ /* 0x000fe400078ec0ff */
[----:B------:R-:W-:Y:S02]  /*4680*/  @P0 R2UR UR6, R2 ;  /* 0x00000000020602ca */ /* 0x000fe400000e0000 */
[----:B------:R-:W-:Y:S02]  /*4690*/  PRMT R0, RZ, 0x654, R0 ;  /* 0x00000654ff007816 */ /* 0x000fe40000000000 */
[----:B------:R-:W-:Y:S02]  /*46a0*/  @P0 R2UR UR5, R4 ;  /* 0x00000000040502ca */ /* 0x000fe400000e0000 */
[----:B------:R1:W-:Y:S03]  /*46b0*/  SYNCS.ARRIVE.TRANS64.RED.A1T0 RZ, [R0+URZ], RZ ;  /* 0x000000ff00ff79a7 */ /* 0x0003e600081004ff */
[----:B------:R-:W-:Y:S04]  /*46c0*/  @UP2 UMOV UR29, UR4 ;  /* 0x00000004001d2c82 */ /* 0x000fe80008000000 */
[----:B------:R-:W-:Y:S04]  /*46d0*/  @UP2 UMOV UR14, UR6 ;  /* 0x00000006000e2c82 */ /* 0x000fe80008000000 */
[----:B------:R-:W-:Y:S01]  /*46e0*/  @UP2 UMOV UR13, UR5 ;  /* 0x00000005000d2c82 */ /* 0x000fe20008000000 */
[----:B------:R-:W-:Y:S05]  /*46f0*/  BRA.U !UP0, `(.L_x_81) ;  /* 0x0000000108c07547 */ /* 0x000fea000b800000 */
[----:B------:R-:W-:Y:S02]  /*4700*/  UIMAD.WIDE.U32 UR18, UR13, UR47, URZ ;  /* 0x0000002f0d1272a5 */ /* 0x000fe4000f8e00ff */
[----:B------:R-:W-:Y:S02]  /*4710*/  UP2UR UR16, UPR, URZ, 0x4 ;  /* 0x00000004ff107883 */ /* 0x000fe40008000000 */
[----:B------:R-:W-:Y:S02]  /*4720*/  UISETP.NE.AND UP2, UPT, UR46, 0x1, UPT ;  /* 0x000000012e00788c */ /* 0x000fe4000bf45270 */
[----:B------:R-:W-:Y:S02]  /*4730*/  UIMAD.WIDE.U32 UR26, UR14, UR44, URZ ;  /* 0x0000002c0e1a72a5 */ /* 0x000fe4000f8e00ff */
[----:B------:R-:W-:Y:S02]  /*4740*/  USEL UR4, UR37, UR51, !UP2 ;  /* 0x0000003325047287 */ /* 0x000fe4000d000000 */
[----:B------:R-:W-:Y:S02]  /*4750*/  UISETP.NE.AND UP0, UPT, UR15, 0x1, UPT ;  /* 0x000000010f00788c */ /* 0x000fe4000bf05270 */
[----:B------:R-:W-:Y:S02]  /*4760*/  UP2UR UR20, UPR, URZ, 0x2 ;  /* 0x00000002ff147883 */ /* 0x000fe40008000000 */
[----:B------:R-:W-:Y:S02]  /*4770*/  UISETP.NE.AND UP1, UPT, UR42, 0x1, UPT ;  /* 0x000000012a00788c */ /* 0x000fe4000bf25270 */
[----:B---3--:R-:W-:Y:S02]  /*4780*/  UIMAD.WIDE.U32 UR8, UR4, UR22, URZ ;  /* 0x00000016040872a5 */ /* 0x008fe4000f8e00ff */
[----:B------:R-:W-:Y:S01]  /*4790*/  USEL UR7, UR40, UR52, !UP0 ;  /* 0x0000003428077287 */ /* 0x000fe2000c000000 */
[----:B------:R-:W-:Y:S02]  /*47a0*/  UMOV UR5, UR19 ;  /* 0x0000001300057c82 */ /* 0x000fe40008000000 */
[----:B------:R-:W-:Y:S02]  /*47b0*/  USHF.R.U32.HI UR6, URZ, UR54, UR5 ;  /* 0x00000036ff067299 */ /* 0x000fe40008011605 */
[----:B------:R-:W-:Y:S02]  /*47c0*/  UIMAD.WIDE.U32 UR10, UR7, UR22, URZ ;  /* 0x00000016070a72a5 */ /* 0x000fe4000f8e00ff */
[----:B------:R-:W-:Y:S02]  /*47d0*/  USEL UR6, UR13, UR6, !UP2 ;  /* 0x000000060d067287 */ /* 0x000fe4000d000000 */
[----:B------:R-:W-:Y:S01]  /*47e0*/  UISETP.NE.AND UP2, UPT, UR16, URZ, UPT ;  /* 0x000000ff1000728c */ /* 0x000fe2000bf45270 */
[----:B------:R-:W-:Y:S02]  /*47f0*/  UMOV UR5, UR27 ;  /* 0x0000001b00057c82 */ /* 0x000fe40008000000 */
[----:B------:R-:W-:Y:S03]  /*4800*/  USHF.R.U32.HI UR12, URZ, UR45, UR5 ;  /* 0x0000002dff0c7299 */ /* 0x000fe60008011605 */
[----:B------:R-:W-:Y:S02]  /*4810*/  UMOV UR5, UR9 ;  /* 0x0000000900057c82 */ /* 0x000fe40008000000 */
[----:B------:R-:W-:Y:S03]  /*4820*/  @UP1 USHF.R.U32.HI UR4, URZ, UR23, UR5 ;  /* 0x00000017ff041299 */ /* 0x000fe60008011605 */
[----:B------:R-:W-:Y:S01]  /*4830*/  UMOV UR5, UR11 ;  /* 0x0000000b00057c82 */ /* 0x000fe20008000000 */
[----:B------:R-:W-:Y:S02]  /*4840*/  UIMAD UR4, UR42, UR4, URZ ;  /* 0x000000042a0472a4 */ /* 0x000fe4000f8e02ff */
[----:B------:R-:W-:Y:S02]  /*4850*/  @UP1 USHF.R.U32.HI UR7, URZ, UR23, UR5 ;  /* 0x00000017ff071299 */ /* 0x000fe40008011605 */
[----:B------:R-:W-:Y:S02]  /*4860*/  USEL UR5, UR14, UR12, !UP0 ;  /* 0x0000000c0e057287 */ /* 0x000fe4000c000000 */
[----:B------:R-:W-:Y:S02]  /*4870*/  UIMAD.WIDE.U32 UR10, UR6, UR22, URZ ;  /* 0x00000016060a72a5 */ /* 0x000fe4000f8e00ff */
[----:B------:R-:W-:Y:S02]  /*4880*/  UIMAD UR8, UR42, UR7, URZ ;  /* 0x000000072a0872a4 */ /* 0x000fe4000f8e02ff */
[----:B------:R-:W-:Y:S03]  /*4890*/  UISETP.GE.AND UP0, UPT, UR6, UR4, UPT ;  /* 0x000000040600728c */ /* 0x000fe6000bf06270 */
[----:B------:R-:W-:Y:S01]  /*48a0*/  UMOV UR4, UR11 ;  /* 0x0000000b00047c82 */ /* 0x000fe20008000000 */
[----:B------:R-:W-:Y:S02]  /*48b0*/  UISETP.GE.OR UP0, UPT, UR5, UR8, UP0 ;  /* 0x000000080500728c */ /* 0x000fe40008706670 */
[----:B------:R-:W-:Y:S02]  /*48c0*/  USHF.R.U32.HI UR4, URZ, UR23, UR4 ;  /* 0x00000017ff047299 */ /* 0x000fe40008011604 */
[----:B------:R-:W-:Y:S02]  /*48d0*/  UIMAD.WIDE.U32 UR8, UR5, UR22, URZ ;  /* 0x00000016050872a5 */ /* 0x000fe4000f8e00ff */
[----:B------:R-:W-:Y:S04]  /*48e0*/  USEL UR10, UR6, UR4, !UP1 ;  /* 0x00000004060a7287 */ /* 0x000fe8000c800000 */
[----:B------:R-:W-:Y:S01]  /*48f0*/  UIADD3 UR11, UPT, UPT, -UR10, URZ, URZ ;  /* 0x000000ff0a0b7290 */ /* 0x000fe2000fffe1ff */
[----:B------:R-:W-:Y:S02]  /*4900*/  @!UP0 UMOV UR4, UR9 ;  /* 0x0000000900048c82 */ /* 0x000fe40008000000 */
[----:B------:R-:W-:Y:S02]  /*4910*/  @!UP0 USHF.R.U32.HI UR4, URZ, UR23, UR4 ;  /* 0x00000017ff048299 */ /* 0x000fe40008011604 */
[----:B------:R-:W-:Y:S02]  /*4920*/  UIMAD UR8, UR42, UR11, UR6 ;  /* 0x0000000b2a0872a4 */ /* 0x000fe4000f8e0206 */
[----:B------:R-:W-:Y:S02]  /*4930*/  @!UP0 USEL UR4, UR5, UR4, !UP1 ;  /* 0x0000000405048287 */ /* 0x000fe4000c800000 */
[----:B------:R-:W-:Y:S02]  /*4940*/  UISETP.NE.AND UP1, UPT, UR20, URZ, UPT ;  /* 0x000000ff1400728c */ /* 0x000fe4000bf25270 */
[----:B------:R-:W-:Y:S02]  /*4950*/  @!UP0 UIMAD UR8, UR7, UR8, UR4 ;  /* 0x00000008070882a4 */ /* 0x000fe4000f8e0204 */
[----:B------:R-:W-:Y:S02]  /*4960*/  @!UP0 UIADD3 UR9, UPT, UPT, UR10, -UR4, URZ ;  /* 0x800000040a098290 */ /* 0x000fe4000fffe0ff */
[----:B------:R-:W-:Y:S02]  /*4970*/  UIADD3 UR4, UPT, UPT, -UR5, URZ, URZ ;  /* 0x000000ff05047290 */ /* 0x000fe4000fffe1ff */
[----:B------:R-:W-:Y:S02]  /*4980*/  UIADD3 UR7, UPT, UPT, -UR6, URZ, URZ ;  /* 0x000000ff06077290 */ /* 0x000fe4000fffe1ff */
[----:B------:R-:W-:Y:S02]  /*4990*/  @!UP0 UIMAD UR6, UR9, UR42, UR5 ;  /* 0x0000002a090682a4 */ /* 0x000fe4000f8e0205 */
[----:B------:R-:W-:Y:S02]  /*49a0*/  UIMAD UR14, UR15, UR4, UR14 ;  /* 0x000000040f0e72a4 */ /* 0x000fe4000f8e020e */
[----:B------:R-:W-:Y:S01]  /*49b0*/  UIMAD UR13, UR46, UR7, UR13 ;  /* 0x000000072e0d72a4 */ /* 0x000fe2000f8e020d */
[----:B------:R-:W-:Y:S02]  /*49c0*/  @!UP0 UMOV UR5, UR8 ;  /* 0x0000000800058c82 */ /* 0x000fe40008000000 */
[----:B------:R-:W-:Y:S02]  /*49d0*/  UIMAD UR14, UR5, UR15, UR14 ;  /* 0x0000000f050e72a4 */ /* 0x000fe4000f8e020e */
[----:B------:R-:W-:Y:S11]  /*49e0*/  UIMAD UR13, UR6, UR46, UR13 ;  /* 0x0000002e060d72a4 */ /* 0x000ff6000f8e020d */
[----:B------:R-:W-:Y:S01]  /*49f0*/  @!UPT UIADD3 URZ, UPT, UPT, URZ, URZ, URZ ;  /* 0x000000fffffff290 */ /* 0x000fe2000fffe0ff */
.L_x_81:
[----:B------:R-:W2:Y:S01]  /*4a00*/  @!UP3 LDCU.128 UR8, c[0x0][0xb10] ;  /* 0x00016200ff08b7ac */ /* 0x000ea20008000c00 */
[----:B------:R-:W-:Y:S02]  /*4a10*/  ISETP.NE.U32.AND P0, PT, RZ, UR38, PT ;  /* 0x00000026ff007c0c */ /* 0x000fe4000bf05070 */
[----:B------:R-:W-:Y:S02]  /*4a20*/  SHF.L.U32 R4, R11, 0x1f, RZ ;  /* 0x0000001f0b047819 */ /* 0x000fe400000006ff */
[----:B------:R-:W-:Y:S01]  /*4a30*/  ISETP.NE.AND.EX P0, PT, RZ, UR39, PT, P0 ;  /* 0x00000027ff007c0c */ /* 0x000fe2000bf05300 */
[----:B------:R-:W4:Y:S01]  /*4a40*/  @!UP3 LDCU UR5, c[0x0][0xb0c] ;  /* 0x00016180ff05b7ac */ /* 0x000f220008000800 */
[----:B------:R-:W-:Y:S02]  /*4a50*/  USHF.L.U32 UR35, UR30, 0x6, URZ ;  /* 0x000000061e237899 */ /* 0x000fe400080006ff */
[----:B------:R-:W-:Y:S02]  /*4a60*/  USHF.L.U32 UR34, UR31, 0x7, URZ ;  /* 0x000000071f227899 */ /* 0x000fe400080006ff */
[----:B--2---:R-:W-:Y:S07]  /*4a70*/  UIMAD.WIDE.U32 UR6, UR14, UR8, URZ ;  /* 0x000000080e0672a5 */ /* 0x004fee000f8e00ff */
[----:B------:R-:W-:Y:S01]  /*4a80*/  @!UP3 UMOV UR4, UR7 ;  /* 0x000000070004bc82 */ /* 0x000fe20008000000 */
[----:B----4-:R-:W-:Y:S02]  /*4a90*/  @!UP3 UISETP.NE.AND UP0, UPT, UR5, 0x1, UPT ;  /* 0x000000010500b88c */ /* 0x010fe4000bf05270 */
[----:B------:R-:W-:Y:S02]  /*4aa0*/  @!UP3 USHF.R.U32.HI UR4, URZ, UR9, UR4 ;  /* 0x00000009ff04b299 */ /* 0x000fe40008011604 */
[----:B------:R-:W-:Y:S02]  /*4ab0*/  UIMAD.WIDE.U32 UR6, UR13, UR11, URZ ;  /* 0x0000000b0d0672a5 */ /* 0x000fe4000f8e00ff */
[----:B------:R-:W-:Y:S02]  /*4ac0*/  @!UP3 USEL UR8, UR14, UR4, !UP0 ;  /* 0x000000040e08b287 */ /* 0x000fe4000c000000 */
[----:B------:R-:W-:Y:S03]  /*4ad0*/  @!UP3 UISETP.NE.AND UP0, UPT, UR10, 0x1, UPT ;  /* 0x000000010a00b88c */ /* 0x000fe6000bf05270 */
[----:B------:R-:W-:Y:S02]  /*4ae0*/  @!UP3 UMOV UR6, UR7 ;  /* 0x000000070006bc82 */ /* 0x000fe40008000000 */
[----:B------:R-:W2:Y:S02]  /*4af0*/  @!UP3 LDCU UR4, c[0x0][0xb20] ;  /* 0x00016400ff04b7ac */ /* 0x000ea40008000800 */
[----:B--2---:R-:W-:Y:S04]  /*4b00*/  @!UP3 USHF.R.U32.HI UR6, URZ, UR4, UR6 ;  /* 0x00000004ff06b299 */ /* 0x004fe80008011606 */
[----:B------:R-:W-:Y:S04]  /*4b10*/  @!UP3 USEL UR6, UR13, UR6, !UP0 ;  /* 0x000000060d06b287 */ /* 0x000fe8000c000000 */
[----:B------:R-:W-:Y:S02]  /*4b20*/  @!UP3 UIADD3 UR4, UPT, UPT, -UR8, UR6, URZ ;  /* 0x000000060804b290 */ /* 0x000fe4000fffe1ff */
[----:B------:R-:W-:Y:S02]  /*4b30*/  @!UP3 UIADD3 UR6, UPT, UPT, UR8, -UR6, URZ ;  /* 0x800000060806b290 */ /* 0x000fe4000fffe0ff */
[----:B------:R-:W-:Y:S02]  /*4b40*/  @!UP3 UIMAD UR14, UR4, UR5, UR14 ;  /* 0x00000005040eb2a4 */ /* 0x000fe4000f8e020e */
[----:B------:R-:W-:Y:S01]  /*4b50*/  @!UP3 UIMAD UR13, UR6, UR10, UR13 ;  /* 0x0000000a060db2a4 */ /* 0x000fe2000f8e020d */
[----:B------:R-:W-:Y:S11]  /*4b60*/  BRA.U UP4, `(.L_x_82) ;  /* 0x0000000104107547 */ /* 0x000ff6000b800000 */
[----:B------:R-:W-:Y:S04]  /*4b70*/  MOV R2, UR41 ;  /* 0x0000002900027c02 */ /* 0x000fe80008000f00 */
[----:B------:R-:W-:Y:S04]  /*4b80*/  SHF.L.U32 R2, R2, 0x1f, RZ ;  /* 0x0000001f02027819 */ /* 0x000fe800000006ff */
[----:B------:R-:W2:Y:S02]  /*4b90*/  SYNCS.PHASECHK.TRANS64.TRYWAIT P1, [UR21+0xc8], R2 ;  /* 0x0000c802ff0075a7 */ /* 0x000ea40008021115 */
[----:B--2---:R-:W-:Y:S05]  /*4ba0*/  @!P1 BRA `(.L_x_83) ;  /* 0x0000004400b89947 */ /* 0x004fea0003800000 */
.L_x_82:
[----:B------:R-:W-:Y:S05]  /*4bb0*/  BRA.U !UP6, `(.L_x_84) ;  /* 0x000000010e387547 */ /* 0x000fea000b800000 */
[----:B------:R-:W-:Y:S01]  /*4bc0*/  UPLOP3.LUT UP1, UPT, UPT, UPT, UP5, 0x80, 0x8 ;  /* 0x000000000008789c */ /* 0x000fe20003f2f050 */
[----:B-1----:R-:W-:Y:S01]  /*4bd0*/  HFMA2 R0, -RZ, RZ, 0, 5.9604644775390625e-08 ;  /* 0x00000001ff007431 */ /* 0x002fe200000001ff */
[----:B------:R-:W1:Y:S01]  /*4be0*/  LDCU.64 UR8, c[0x0][0x358] ;  /* 0x00006b00ff0877ac */ /* 0x000e620008000a00 */
[----:B------:R-:W-:Y:S03]  /*4bf0*/  IMAD.MOV.U32 R45, RZ, RZ, 0x1 ;  /* 0x00000001ff2d7424 */ /* 0x000fe600078e00ff */
[----:B------:R-:W-:Y:S05]  /*4c00*/  PLOP3.LUT P1, PT, PT, PT, UP1, 0x80, 0x8 ;  /* 0x000000000008781c */ /* 0x000fea0003f2f018 */
[----:B------:R-:W2:Y:S01]  /*4c10*/  @UP1 LDCU.64 UR4, c[0x0][0x888] ;  /* 0x00011100ff0417ac */ /* 0x000ea20008000a00 */
[----:B------:R-:W-:Y:S07]  /*4c20*/  @UP1 UIMAD UR6, UR36, UR38, URZ ;  /* 0x00000026240612a4 */ /* 0x000fee000f8e02ff */
[----:B------:R-:W-:Y:S01]  /*4c30*/  @!P1 PRMT R45, R0, 0x7610, R45 ;  /* 0x00007610002d9816 */ /* 0x000fe2000000002d */
[----:B--2---:R-:W-:Y:S06]  /*4c40*/  @UP1 UIMAD.WIDE UR4, UR6, 0x4, UR4 ;  /* 0x00000004060418a5 */ /* 0x004fec000f8e0204 */
[----:B------:R-:W-:Y:S01]  /*4c50*/  IMAD.U32 R6, RZ, RZ, UR4 ;  /* 0x00000004ff067e24 */ /* 0x000fe2000f8e00ff */
[----:B------:R-:W-:Y:S04]  /*4c60*/  MOV R7, UR5 ;  /* 0x0000000500077c02 */ /* 0x000fe80008000f00 */
[----:B------:R-:W2:Y:S01]  /*4c70*/  @!UP1 LDCU UR4, c[0x0][0x880] ;  /* 0x00011000ff0497ac */ /* 0x000ea20008000800 */
[----:B-1---5:R4:W5:Y:S02]  /*4c80*/  @P1 LDG.E R27, desc[UR8][R6.64] ;  /* 0x00000008061b1981 */ /* 0x022964000c1e1900 */
[----:B--2-4-:R-:W-:Y:S07]  /*4c90*/  @!P1 IMAD.U32 R27, RZ, RZ, UR4 ;  /* 0x00000004ff1b9e24 */ /* 0x014fee000f8e00ff */
.L_x_84:
[----:B-----5:R-:W-:Y:S01]  /*4ca0*/  @!P0 FSETP.EQ.AND P2, PT, R27, RZ, PT ;  /* 0x000000ff1b00820b */ /* 0x020fe20003f42000 */
[----:B------:R-:W-:Y:S01]  /*4cb0*/  @!UPT UIADD3 URZ, UPT, UPT, URZ, URZ, URZ ;  /* 0x000000fffffff290 */ /* 0x000fe2000fffe0ff */
[----:B------:R-:W-:Y:S11]  /*4cc0*/  @!P0 BRA `(.L_x_85) ;  /* 0x0000000000148947 */ /* 0x000ff60003800000 */
[----:B------:R-:W-:Y:S02]  /*4cd0*/  LOP3.LUT P0, RZ, R45, 0xff, RZ, 0xc0, !PT ;  /* 0x000000ff2dff7812 */ /* 0x000fe4000780c0ff */
[----:B------:R-:W-:Y:S04]  /*4ce0*/  PLOP3.LUT P2, PT, PT, PT, UP1, 0x80, 0x8 ;  /* 0x000000000008781c */ /* 0x000fe80003f4f018 */
[----:B------:R-:W-:Y:S07]  /*4cf0*/  PLOP3.LUT P2, PT, P2, PT, PT, 0x8, 0x80 ;  /* 0x000000000080781c */ /* 0x000fee000174e170 */
[----:B------:R-:W-:Y:S11]  /*4d00*/  @P0 FSETP.EQ.AND P2, PT, R27, RZ, PT ;  /* 0x000000ff1b00020b */ /* 0x000ff60003f42000 */
[----:B------:R-:W-:Y:S02]  /*4d10*/  @!UPT UIADD3 URZ, UPT, UPT, URZ, URZ, URZ ;  /* 0x000000fffffff290 */ /* 0x000fe4000fffe0ff */
.L_x_85:
[----:B------:R-:W2:Y:S01]  /*4d20*/  SYNCS.PHASECHK.TRANS64.TRYWAIT P0, [UR21+0xa0], R4 ;  /* 0x0000a004ff0075a7 */ /* 0x000ea20008001115 */
[----:B------:R-:W-:Y:S04]  /*4d30*/  ELECT P1, URZ, PT ;  /* 0x0000000000ff782f */ /* 0x000fe80003820000 */
[----:B------:R-:W-:Y:S01]  /*4d40*/  PLOP3.LUT P1, PT, P2, P1, PT, 0xf2, 0x2f ;  /* 0x00000000002f781c */ /* 0x000fe20001723e72 */
[----:B------:R-:W-:Y:S01]  /*4d50*/  @!UPT UIADD3 URZ, UPT, UPT, URZ, URZ, URZ ;  /* 0x000000fffffff290 */ /* 0x000fe2000fffe0ff */
[----:B--2---:R-:W-:Y:S11]  /*4d60*/  @!P0 BRA `(.L_x_86) ;  /* 0x0000004400608947 */ /* 0x004ff60003800000 */
.L_x_181:
[----:B-1----:R-:W-:Y:S01]  /*4d70*/  @!P1 IADD3 R2, P0, PT, R12, 0x580, RZ ;  /* 0x000005800c029810 */ /* 0x002fe20007f1e0ff */
[----:B------:R-:W-:Y:S01]  /*4d80*/  VOTEU.ALL UP0, P1 ;  /* 0x0000000000ff7886 */ /* 0x000fe20000800000 */
[----:B------:R-:W-:Y:S01]  /*4d90*/  UMOV UR6, 0x0 ;  /* 0x0000000000067882 */ /* 0x000fe20000000000 */
[----:B------:R-:W-:Y:S01]  /*4da0*/  UMOV UR7, 0x10000000 ;  /* 0x1000000000077882 */ /* 0x000fe20000000000 */
[----:B------:R-:W-:Y:S01]  /*4db0*/  @!P1 R2UR UR5, R2 ;  /* 0x00000000020592ca */ /* 0x000fe200000e0000 */
[----:B------:R-:W-:Y:S01]  /*4dc0*/  @!P1 IMAD.X R0, RZ, RZ, R13, P0 ;  /* 0x000000ffff009224 */ /* 0x000fe200000e060d */
[----:B------:R-:W-:Y:S01]  /*4dd0*/  @!UP0 UIADD3 UR32, UPT, UPT, UR21, 0x200, URZ ;  /* 0x0000020015208890 */ /* 0x000fe2000fffe0ff */
[----:B------:R-:W-:Y:S03]  /*4de0*/  VOTEU.ALL UP0, P1 ;  /* 0x0000000000ff7886 */ /* 0x000fe60000800000 */
[----:B------:R-:W-:Y:S01]  /*4df0*/  @!P1 R2UR UR4, R0 ;  /* 0x00000000000492ca */ /* 0x000fe200000e0000 */
[----:B------:R-:W-:Y:S06]  /*4e00*/  @!P1 IMAD.MOV.U32 R0, RZ, RZ, 0x1000 ;  /* 0x00001000ff009424 */ /* 0x000fec00078e00ff */
[----:B------:R-:W-:Y:S06]  /*4e10*/  IMAD.U32 R6, RZ, RZ, UR5 ;  /* 0x00000005ff067e24 */ /* 0x000fec000f8e00ff */
[----:B------:R-:W-:Y:S01]  /*4e20*/  IMAD.U32 R7, RZ, RZ, UR4 ;  /* 0x00000004ff077e24 */ /* 0x000fe2000f8e00ff */
[----:B------:R-:W-:Y:S04]  /*4e30*/  @!P1 R2UR UR4, R6 ;  /* 0x00000000060492ca */ /* 0x000fe800000e0000 */
[----:B------:R-:W-:Y:S11]  /*4e40*/  @!P1 R2UR UR5, R7 ;  /* 0x00000000070592ca */ /* 0x000ff600000e0000 */
[----:B------:R-:W-:Y:S02]  /*4e50*/  @!UPT UIADD3 URZ, UPT, UPT, URZ, URZ, URZ ;  /* 0x000000fffffff290 */ /* 0x000fe4000fffe0ff */
[----:B------:R1:W-:Y:S01]  /*4e60*/  @!UP0 UTMALDG.3D [UR32], [UR4], desc[UR6] ;  /* 0x00000620040085b4 */ /* 0x0003e20008011000 */
[----:B------:R1:W-:Y:S01]  /*4e70*/  @!P1 SYNCS.ARRIVE.TRANS64.RED.A0TR RZ, [UR21+0x80], R0 ;  /* 0x00008000ffff99a7 */ /* 0x0003e20008300415 */
[----:B------:R-:W-:Y:S01]  /*4e80*/  SYNCS.ARRIVE.TRANS64.RED.A1T0 RZ, [UR50], RZ ;  /* 0x000000ffffff79a7 */ /* 0x000fe20008100432 */
[----:B------:R-:W2:Y:S02]  /*4e90*/  SYNCS.PHASECHK.TRANS64.TRYWAIT P0, [UR21+0xa8], R4 ;  /* 0x0000a804ff0075a7 */ /* 0x000ea40008001115 */
[----:B-12---:R-:W-:Y:S05]  /*4ea0*/  @!P0 BRA `(.L_x_87) ;  /* 0x0000004400288947 */ /* 0x006fea0003800000 */
.L_x_183:
[----:B------:R-:W-:Y:S01]  /*4eb0*/  @!P1 IADD3 R2, P0, PT, R12, 0x580, RZ ;  /* 0x000005800c029810 */ /* 0x000fe20007f1e0ff */
[----:B------:R-:W-:Y:S01]  /*4ec0*/  VOTEU.ALL UP0, P1 ;  /* 0x0000000000ff7886 */ /* 0x000fe20000800000 */
[----:B------:R-:W-:Y:S01]  /*4ed0*/  UMOV UR6, 0x0 ;  /* 0x0000000000067882 */ /* 0x000fe20000000000 */
[----:B------:R-:W-:Y:S01]  /*4ee0*/  UMOV UR7, 0x10000000 ;  /* 0x1000000000077882 */ /* 0x000fe20000000000 */
[----:B------:R-:W-:Y:S01]  /*4ef0*/  @!P1 R2UR UR5, R2 ;  /* 0x00000000020592ca */ /* 0x000fe200000e0000 */
[----:B-1----:R-:W-:Y:S01]  /*4f00*/  @!P1 IMAD.X R0, RZ, RZ, R13, P0 ;  /* 0x000000ffff009224 */ /* 0x002fe200000e060d */
[----:B------:R-:W-:Y:S02]  /*4f10*/  @!UP0 UIADD3 UR26, UPT, UPT, UR34, 0x20, URZ ;  /* 0x00000020221a8890 */ /* 0x000fe4000fffe0ff */
[----:B------:R-:W-:Y:S02]  /*4f20*/  @!UP0 UIADD3 UR24, UPT, UPT, UR21, 0x1200, URZ ;  /* 0x0000120015188890 */ /* 0x000fe4000fffe0ff */
[----:B------:R-:W-:Y:S01]  /*4f30*/  @!P1 R2UR UR4, R0 ;  /* 0x00000000000492ca */ /* 0x000fe200000e0000 */
[----:B------:R-:W-:Y:S01]  /*4f40*/  VOTEU.ALL UP0, P1 ;  /* 0x0000000000ff7886 */ /* 0x000fe20000800000 */
[----:B------:R-:W-:Y:S01]  /*4f50*/  @!P1 IMAD.MOV.U32 R0, RZ, RZ, 0x1000 ;  /* 0x00001000ff009424 */ /* 0x000fe200078e00ff */
[----:B------:R-:W-:Y:S01]  /*4f60*/  UMOV UR27, UR35 ;  /* 0x00000023001b7c82 */ /* 0x000fe20008000000 */
[----:B------:R-:W-:Y:S03]  /*4f70*/  UMOV UR28, UR36 ;  /* 0x00000024001c7c82 */ /* 0x000fe60008000000 */
        /* <DEDUP_REMOVED lines=10> */
.L_x_185:
[----:B------:R-:W-:Y:S01]  /*5020*/  @!P1 IADD3 R2, P0, PT, R12, 0x580, RZ ;  /* 0x000005800c029810 */ /* 0x000fe20007f1e0ff */
[----:B------:R-:W-:Y:S01]  /*5030*/  VOTEU.ALL UP0, P1 ;  /* 0x0000000000ff7886 */ /* 0x000fe20000800000 */
[----:B------:R-:W-:Y:S01]  /*5040*/  UMOV UR6, 0x0 ;  /* 0x0000000000067882 */ /* 0x000fe20000000000 */
[----:B------:R-:W-:Y:S01]  /*5050*/  UMOV UR7, 0x10000000 ;  /* 0x1000000000077882 */ /* 0x000fe20000000000 */
[----:B------:R-:W-:Y:S01]  /*5060*/  @!P1 R2UR UR5, R2 ;  /* 0x00000000020592ca */ /* 0x000fe200000e0000 */
[----:B-1----:R-:W-:Y:S01]  /*5070*/  @!P1 IMAD.X R0, RZ, RZ, R13, P0 ;  /* 0x000000ffff009224 */ /* 0x002fe200000e060d */
[----:B------:R-:W-:Y:S01]  /*5080*/  @!UP0 UIADD3 UR18, UPT, UPT, UR34, 0x40, URZ ;  /* 0x0000004022128890 */ /* 0x000fe2000fffe0ff */
[----:B------:R-:W-:Y:S01]  /*5090*/  VIADD R10, R10, 0x1 ;  /* 0x000000010a0a7836 */ /* 0x000fe20000000000 */
        /* <DEDUP_REMOVED lines=16> */
.L_x_187:
[----:B------:R-:W-:Y:S01]  /*51a0*/  @!P1 IADD3 R2, P0, PT, R12, 0x580, RZ ;  /* 0x000005800c029810 */ /* 0x000fe20007f1e0ff */
[----:B------:R-:W-:Y:S01]  /*51b0*/  VOTEU.ALL UP0, P1 ;  /* 0x0000000000ff7886 */ /* 0x000fe20000800000 */
[----:B------:R-:W-:Y:S01]  /*51c0*/  UMOV UR6, 0x0 ;  /* 0x0000000000067882 */ /* 0x000fe20000000000 */
[----:B------:R-:W-:Y:S01]  /*51d0*/  UMOV UR7, 0x10000000 ;  /* 0x1000000000077882 */ /* 0x000fe20000000000 */
[----:B------:R-:W-:Y:S01]  /*51e0*/  @!P1 R2UR UR5, R2 ;  /* 0x00000000020592ca */ /* 0x000fe200000e0000 */
[----:B-1----:R-:W-:Y:S01]  /*51f0*/  @!P1 IMAD.X R0, RZ, RZ, R13, P0 ;  /* 0x000000ffff009224 */ /* 0x002fe200000e060d */
[----:B------:R-:W-:Y:S01]  /*5200*/  @!UP0 UIADD3 UR10, UPT, UPT, UR34, 0x60, URZ ;  /* 0x00000060220a8890 */ /* 0x000fe2000fffe0ff */
[----:B------:R-:W-:Y:S01]  /*5210*/  R2UR UR18, R47 ;  /* 0x000000002f1272ca */ /* 0x000fe200000e0000 */
[----:B------:R-:W-:Y:S01]  /*5220*/  @!UP0 UIADD3 UR8, UPT, UPT, UR21, 0x3200, URZ ;  /* 0x0000320015088890 */ /* 0x000fe2000fffe0ff */
[----:B------:R-:W-:Y:S01]  /*5230*/  R2UR UR16, R48 ;  /* 0x00000000301072ca */ /* 0x000fe200000e0000 */
[----:B------:R-:W-:Y:S01]  /*5240*/  @!UP0 UIADD3 UR9, UPT, UPT, UR21, 0x98, URZ ;  /* 0x0000009815098890 */ /* 0x000fe2000fffe0ff */
[----:B------:R-:W-:Y:S01]  /*5250*/  @!P1 R2UR UR4, R0 ;  /* 0x00000000000492ca */ /* 0x000fe200000e0000 */
[----:B------:R-:W-:Y:S01]  /*5260*/  VOTEU.ALL UP0, P1 ;  /* 0x0000000000ff7886 */ /* 0x000fe20000800000 */
[----:B------:R-:W-:Y:S01]  /*5270*/  UMOV UR11, UR35 ;  /* 0x00000023000b7c82 */ /* 0x000fe20008000000 */
[----:B------:R-:W-:Y:S01]  /*5280*/  UMOV UR12, UR36 ;  /* 0x00000024000c7c82 */ /* 0x000fe20008000000 */
[C---:B------:R-:W-:Y:S01]  /*5290*/  ISETP.NE.AND P0, PT, R10.reuse, 0x2, PT ;  /* 0x000000020a00780c */ /* 0x040fe20003f05270 */
[----:B------:R-:W-:Y:S01]  /*52a0*/  UMOV UR36, UR29 ;  /* 0x0000001d00247c82 */ /* 0x000fe20008000000 */
[----:B------:R-:W-:Y:S01]  /*52b0*/  IMAD.U32 R4, RZ, RZ, UR5 ;  /* 0x00000005ff047e24 */ /* 0x000fe2000f8e00ff */
[----:B------:R-:W-:Y:S01]  /*52c0*/  LOP3.LUT R11, R11, 0x1, RZ, 0x3c, !PT ;  /* 0x000000010b0b7812 */ /* 0x000fe200078e3cff */
[----:B------:R-:W-:Y:S01]  /*52d0*/  UPLOP3.LUT UP4, UPT, UPT, UPT, UPT, 0x80, 0x8 ;  /* 0x000000000008789c */ /* 0x000fe20003f8f070 */
[----:B------:R-:W-:Y:S01]  /*52e0*/  SEL R0, RZ, 0x1, P0 ;  /* 0x00000001ff007807 */ /* 0x000fe20000000000 */
[----:B------:R-:W-:Y:S01]  /*52f0*/  UIADD3 UR31, UPT, UPT, UR13, UR18, URZ ;  /* 0x000000120d1f7290 */ /* 0x000fe2000fffe0ff */
[----:B------:R-:W-:Y:S01]  /*5300*/  SEL R10, R10, RZ, P0 ;  /* 0x000000ff0a0a7207 */ /* 0x000fe20000000000 */
[----:B------:R-:W-:Y:S01]  /*5310*/  UIADD3 UR30, UPT, UPT, UR14, UR16, URZ ;  /* 0x000000100e1e7290 */ /* 0x000fe2000fffe0ff */
[----:B------:R-:W-:Y:S01]  /*5320*/  IMAD.U32 R5, RZ, RZ, UR4 ;  /* 0x00000004ff057e24 */ /* 0x000fe2000f8e00ff */
[----:B------:R-:W-:Y:S02]  /*5330*/  @!P1 R2UR UR4, R4 ;  /* 0x00000000040492ca */ /* 0x000fe400000e0000 */
[----:B------:R-:W-:Y:S02]  /*5340*/  LOP3.LUT R9, R9, R0, RZ, 0x3c, !PT ;  /* 0x0000000009097212 */ /* 0x000fe400078e3cff */
[----:B------:R-:W-:Y:S11]  /*5350*/  @!P1 R2UR UR5, R5 ;  /* 0x00000000050592ca */ /* 0x000ff600000e0000 */
[----:B------:R-:W-:Y:S02]  /*5360*/  @!UPT UIADD3 URZ, UPT, UPT, URZ, URZ, URZ ;  /* 0x000000fffffff290 */ /* 0x000fe4000fffe0ff */
[----:B------:R1:W-:Y:S01]  /*5370*/  @!UP0 UTMALDG.3D [UR8], [UR4], desc[UR6] ;  /* 0x00000608040085b4 */ /* 0x0003e20008011000 */
[----:B------:R1:W-:Y:S01]  /*5380*/  @!P1 SYNCS.ARRIVE.TRANS64.RED.A0TR RZ, [UR21+0x98], R3 ;  /* 0x00009803ffff99a7 */ /* 0x0003e20008300415 */
[----:B------:R-:W-:Y:S01]  /*5390*/  SYNCS.ARRIVE.TRANS64.RED.A1T0 RZ, [UR43], RZ ;  /* 0x000000ffffff79a7 */ /* 0x000fe2000810042b */
[----:B------:R-:W-:Y:S05]  /*53a0*/  BRA.U UP2, `(.L_x_90) ;  /* 0xfffffff102587547 */ /* 0x000fea000b83ffff */
[----:B------:R-:W-:-:S04]  /*53b0*/  SHF.L.U32 R2, R11, 0x1f, RZ ;  /* 0x0000001f0b027819 */ /* 0x000fc800000006ff */
[----:B------:R-:W2:Y:S02]  /*53c0*/  SYNCS.PHASECHK.TRANS64.TRYWAIT P0, [UR21+0xa0], R2 ;  /* 0x0000a002ff0075a7 */ /* 0x000ea40008001115 */
[----:B--2---:R-:W-:Y:S05]  /*53d0*/  @!P0 BRA `(.L_x_91) ;  /* 0x0000004000248947 */ /* 0x004fea0003800000 */
.L_x_189:
[----:B------:R-:W4:Y:S02]  /*53e0*/  SYNCS.PHASECHK.TRANS64.TRYWAIT P0, [UR21+0xa8], R2 ;  /* 0x0000a802ff0075a7 */ /* 0x000f240008001115 */
[----:B----4-:R-:W-:Y:S05]  /*53f0*/  @!P0 BRA `(.L_x_92) ;  /* 0x0000004000348947 */ /* 0x010fea0003800000 */
.L_x_191:
[----:B------:R-:W4:Y:S02]  /*5400*/  SYNCS.PHASECHK.TRANS64.TRYWAIT P0, [UR21+0xb0], R2 ;  /* 0x0000b002ff0075a7 */ /* 0x000f240008001115 */
[----:B----4-:R-:W-:Y:S05]  /*5410*/  @!P0 BRA `(.L_x_93) ;  /* 0x0000004000448947 */ /* 0x010fea0003800000 */
.L_x_193:
[----:B--2---:R-:W-:-:S07]  /*5420*/  MOV R0, UR21 ;  /* 0x0000001500007c02 */ /* 0x004fce0008000f00 */
.L_x_94:
[----:B--2---:R-:W-:-:S04]  /*5430*/  SHF.L.U32 R2, R11, 0x1f, RZ ;  /* 0x0000001f0b027819 */ /* 0x004fc800000006ff */
[----:B------:R2:W4:Y:S03]  /*5440*/  SYNCS.PHASECHK.TRANS64.TRYWAIT P0, [R0+URZ+0xb8], R2 ;  /* 0x0000b802000075a7 */ /* 0x00052600080011ff */
[----:B----4-:R-:W-:Y:S05]  /*5450*/  @!P0 NANOSLEEP.SYNCS 0x989680 ;  /* 0x009896800000895d */ /* 0x010fea0003900000 */
[----:B------:R-:W4:Y:S02]  /*5460*/  @!P0 SYNCS.PHASECHK.TRANS64 P0, [R0+URZ+0xb8], R2 ;  /* 0x0000b802000085a7 */ /* 0x000f2400080010ff */
[----:B-1-34-:R-:W-:Y:S05]  /*5470*/  @P0 EXIT ;  /* 0x000000000000094d */ /* 0x01afea0003800000 */
[----:B------:R-:W-:Y:S05]  /*5480*/  BRA `(.L_x_94) ;  /* 0xfffffffc00e87947 */ /* 0x000fea000383ffff */
.L_x_79:
[----:B------:R-:W-:-:S06]  /*5490*/  UISETP.GE.AND UP0, UPT, UR18, 0x4, UPT ;  /* 0x000000041200788c */ /* 0x000fcc000bf06270 */
[----:B------:R-:W-:-:S13]  /*54a0*/  PLOP3.LUT P0, PT, PT, PT, UP0, 0x80, 0x8 ;  /* 0x000000000008781c */ /* 0x000fda0003f0f008 */
[----:B-1----:R-:W-:Y:S05]  /*54b0*/  @!P0 EXIT ;  /* 0x000000000000894d */ /* 0x002fea0003800000 */
[----:B------:R-:W1:Y:S08]  /*54c0*/  S2UR UR4, SR_CgaCtaId ;  /* 0x00000000000479c3 */ /* 0x000e700000008800 */
[----:B------:R-:W-:Y:S01]  /*54d0*/  BAR.SYNC.DEFER_BLOCKING 0x6, 0xa0 ;  /* 0x0182800000007b1d */ /* 0x000fe20000010000 */
[C---:B------:R-:W-:Y:S01]  /*54e0*/  IMAD.SHL.U32 R3, R57.reuse, 0x20, RZ ;  /* 0x0000002039037824 */ /* 0x040fe200078e00ff */
[----:B------:R-:W-:Y:S01]  /*54f0*/  SHF.R.U32.HI R4, RZ, 0x1, R57 ;  /* 0x00000001ff047819 */ /* 0x000fe20000011639 */
[C---:B------:R-:W-:Y:S01]  /*5500*/  IMAD.SHL.U32 R2, R57.reuse, 0x10, RZ ;  /* 0x0000001039027824 */ /* 0x040fe200078e00ff */
[C---:B------:R-:W-:Y:S01]  /*5510*/  LOP3.LUT P0, RZ, R57.reuse, 0x4, RZ, 0xc0, !PT ;  /* 0x0000000439ff7812 */ /* 0x040fe2000780c0ff */
[----:B------:R-:W-:Y:S01]  /*5520*/  IMAD.U32 R23, R57, 0x10000, RZ ;  /* 0x0001000039177824 */ /* 0x000fe200078e00ff */
[----:B------:R-:W-:-:S02]  /*5530*/  UMOV UR44, 0x400 ;  /* 0x00000400002c7882 */ /* 0x000fc40000000000 */
[----:B------:R-:W2:Y:S01]  /*5540*/  LDC.64 R42, c[0x0][0x8b0] ;  /* 0x00022c00ff2a7b82 */ /* 0x000ea20000000a00 */
[----:B------:R-:W-:Y:S01]  /*5550*/  LOP3.LUT R5, R3, 0xc0, RZ, 0xc0, !PT ;  /* 0x000000c003057812 */ /* 0x000fe200078ec0ff */
[----:B------:R-:W-:Y:S01]  /*5560*/  IMAD.SHL.U32 R44, R57, 0x4, RZ ;  /* 0x00000004392c7824 */ /* 0x000fe200078e00ff */
[----:B------:R-:W-:Y:S01]  /*5570*/  LOP3.LUT R2, R2, 0x600, RZ, 0xc0, !PT ;  /* 0x0000060002027812 */ /* 0x000fe200078ec0ff */
[----:B------:R-:W-:Y:S01]  /*5580*/  IMAD.MOV.U32 R56, RZ, RZ, 0x20 ;  /* 0x00000020ff387424 */ /* 0x000fe200078e00ff */
[----:B------:R-:W-:Y:S01]  /*5590*/  LOP3.LUT R4, R5, 0x8, R4, 0xf8, !PT ;  /* 0x0000000805047812 */ /* 0x000fe200078ef804 */
[----:B------:R-:W-:Y:S01]  /*55a0*/  IMAD.MOV.U32 R55, RZ, RZ, 0x1 ;  /* 0x00000001ff377424 */ /* 0x000fe200078e00ff */
[--C-:B------:R-:W-:Y:S01]  /*55b0*/  LOP3.LUT R2, R2, 0x20, R3.reuse, 0xf8, !PT ;  /* 0x0000002002027812 */ /* 0x100fe200078ef803 */
[----:B------:R-:W3:Y:S01]  /*55c0*/  LDC.64 R40, c[0x0][0x8a8] ;  /* 0x00022a00ff287b82 */ /* 0x000ee20000000a00 */
[----:B------:R-:W-:Y:S01]  /*55d0*/  LOP3.LUT R23, R23, 0x600000, RZ, 0xc0, !PT ;  /* 0x0060000017177812 */ /* 0x000fe200078ec0ff */
[----:B------:R-:W-:Y:S01]  /*55e0*/  IMAD.MOV.U32 R22, RZ, RZ, RZ ;  /* 0x000000ffff167224 */ /* 0x000fe200078e00ff */
[----:B------:R-:W-:Y:S01]  /*55f0*/  LOP3.LUT R44, R4, 0x18, R44, 0x78, !PT ;  /* 0x00000018042c7812 */ /* 0x000fe200078e782c */
[----:B------:R-:W-:Y:S01]  /*5600*/  IMAD.MOV.U32 R54, RZ, RZ, RZ ;  /* 0x000000ffff367224 */ /* 0x000fe200078e00ff */
[----:B------:R-:W-:-:S02]  /*5610*/  LOP3.LUT R2, R2, 0x100, R3, 0xf8, !PT ;  /* 0x0000010002027812 */ /* 0x000fc400078ef803 */
[----:B------:R-:W-:Y:S02]  /*5620*/  CS2R R52, SRZ ;  /* 0x0000000000347805 */ /* 0x000fe4000001ff00 */
[----:B------:R-:W-:Y:S01]  /*5630*/  LOP3.LUT R57, R57, 0x60, RZ, 0xc0, !PT ;  /* 0x0000006039397812 */ /* 0x000fe200078ec0ff */
[----:B-1----:R-:W-:Y:S01]  /*5640*/  ULEA UR44, UR4, UR44, 0x18 ;  /* 0x0000002c042c7291 */ /* 0x002fe2000f8ec0ff */
[----:B------:R-:W-:Y:S01]  /*5650*/  LOP3.LUT R44, R2, R44, RZ, 0xfc, !PT ;  /* 0x0000002c022c7212 */ /* 0x000fe200078efcff */
[----:B------:R-:W1:Y:S01]  /*5660*/  LDCU UR59, c[0x0][0x370] ;  /* 0x00006e00ff3b77ac */ /* 0x000e620008000800 */
[----:B------:R-:W-:Y:S01]  /*5670*/  SEL R56, R56, 0xffffffe0, !P0 ;  /* 0xffffffe038387807 */ /* 0x000fe20004000000 */
[----:B------:R-:W-:Y:S01]  /*5680*/  UIADD3 UR4, UPT, UPT, UR44, 0x200, URZ ;  /* 0x000002002c047890 */ /* 0x000fe2000fffe0ff */
[----:B------:R-:W4:Y:S04]  /*5690*/  LDCU UR43, c[0x0][0xb0c] ;  /* 0x00016180ff2b77ac */ /* 0x000f280008000800 */
[----:B------:R-:W1:Y:S01]  /*56a0*/  LDS R0, [UR44+0x180] ;  /* 0x0001802cff007984 */ /* 0x000e620008000800 */
[----:B------:R-:W-:Y:S01]  /*56b0*/  IMAD.U32 R50, RZ, RZ, UR4 ;  /* 0x00000004ff327e24 */ /* 0x000fe2000f8e00ff */
[----:B------:R-:W1:Y:S01]  /*56c0*/  LDCU UR39, c[0x0][0xb30] ;  /* 0x00016600ff2777ac */ /* 0x000e620008000800 */
[----:B------:R-:W1:Y:S01]  /*56d0*/  LDCU.64 UR56, c[0x0][0x888] ;  /* 0x00011100ff3877ac */ /* 0x000e620008000a00 */
[----:B------:R-:W1:Y:S01]  /*56e0*/  LDCU.64 UR40, c[0x0][0xb28] ;  /* 0x00016500ff2877ac */ /* 0x000e620008000a00 */
[----:B------:R-:W1:Y:S01]  /*56f0*/  LDCU.64 UR62, c[0x0][0x890] ;  /* 0x00011200ff3e77ac */ /* 0x000e620008000a00 */
[----:B------:R-:W1:Y:S01]  /*5700*/  LDCU.128 UR52, c[0x0][0xb10] ;  /* 0x00016200ff3477ac */ /* 0x000e620008000c00 */
[----:B------:R-:W1:Y:S01]  /*5710*/  LDCU UR58, c[0x0][0x374] ;  /* 0x00006e80ff3a77ac */ /* 0x000e620008000800 */
[----:B------:R-:W-:Y:S01]  /*5720*/  UMOV UR47, URZ ;  /* 0x000000ff002f7c82 */ /* 0x000fe20008000000 */
[----:B------:R-:W-:Y:S01]  /*5730*/  UMOV UR46, URZ ;  /* 0x000000ff002e7c82 */ /* 0x000fe20008000000 */
[----:B-1234-:R-:W-:-:S07]  /*5740*/  IMAD.IADD R23, R0, 0x1, R23 ;  /* 0x0000000100177824 */ /* 0x01efce00078e0217 */
.L_x_138:
[C---:B------:R-:W-:Y:S02]  /*5750*/  LEA R3, R52.reuse, UR44, 0x3 ;  /* 0x0000002c34037c11 */ /* 0x040fe4000f8e18ff */
[----:B------:R-:W-:Y:S02]  /*5760*/  SHF.L.U32 R0, R53, 0x1f, RZ ;  /* 0x0000001f35007819 */ /* 0x000fe400000006ff */
[----:B-1----:R-:W-:Y:S02]  /*5770*/  LEA R4, R52, UR44, 0x4 ;  /* 0x0000002c34047c11 */ /* 0x002fe4000f8e20ff */
[----:B------:R-:W1:Y:S02]  /*5780*/  SYNCS.PHASECHK.TRANS64.TRYWAIT P0, [R3+URZ+0xd0], R0 ;  /* 0x0000d000030075a7 */ /* 0x000e6400080011ff */
[----:B-12---:R-:W-:Y:S05]  /*5790*/  @!P0 BRA `(.L_x_95) ;  /* 0x0000003c007c8947 */ /* 0x006fea0003800000 */
.L_x_194:
[----:B------:R-:W2:Y:S01]  /*57a0*/  LDS.128 R4, [R4+0x160] ;  /* 0x0001600004047984 */ /* 0x000ea20000000c00 */
[----:B------:R-:W-:Y:S01]  /*57b0*/  UISETP.GE.AND UP0, UPT, UR42, 0x1, UPT ;  /* 0x000000012a00788c */ /* 0x000fe2000bf06270 */
[----:B------:R-:W-:Y:S01]  /*57c0*/  @!PT LDS RZ, [RZ] ;  /* 0x00000000fffff984 */ /* 0x000fe20000000800 */
[----:B------:R-:W-:Y:S01]  /*57d0*/  @!PT LDS RZ, [RZ] ;  /* 0x00000000fffff984 */ /* 0x000fe20000000800 */
[----:B------:R-:W-:Y:S01]  /*57e0*/  @!PT LDS RZ, [RZ] ;  /* 0x00000000fffff984 */ /* 0x000fe20000000800 */
[----:B------:R-:W-:Y:S01]  /*57f0*/  @!PT LDS RZ, [RZ] ;  /* 0x00000000fffff984 */ /* 0x000fe20000000800 */
[----:B------:R3:W-:Y:S06]  /*5800*/  MEMBAR.ALL.CTA ;  /* 0x0000000000007992 */ /* 0x0007ec0000008000 */
[----:B---3--:R-:W3:Y:S01]  /*5810*/  FENCE.VIEW.ASYNC.S ;  /* 0x00000000000073c6 */ /* 0x008ee20000000000 */
[----:B--2---:R-:W-:Y:S11]  /*5820*/  LOP3.LUT P0, RZ, R6, 0x1, RZ, 0xc0, !PT ;  /* 0x0000000106ff7812 */ /* 0x004ff6000780c0ff */
[----:B------:R-:W-:Y:S02]  /*5830*/  @!UPT UIADD3 URZ, UPT, UPT, URZ, URZ, URZ ;  /* 0x000000fffffff290 */ /* 0x000fe4000fffe0ff */
[----:B---3--:R-:W-:Y:S01]  /*5840*/  VOTEU.ANY UP1, P0 ;  /* 0x0000000000ff7886 */ /* 0x008fe20000020100 */
[----:B------:R-:W-:Y:S01]  /*5850*/  PLOP3.LUT P0, PT, PT, PT, UP1, 0x80, 0x8 ;  /* 0x000000000008781c */ /* 0x000fe20003f0f018 */
[----:B------:R-:W-:Y:S11]  /*5860*/  UP2UR UR61, UPR, URZ, 0x2 ;  /* 0x00000002ff3d7883 */ /* 0x000ff60008000000 */
[----:B------:R-:W-:Y:S01]  /*5870*/  @!UPT UIADD3 URZ, UPT, UPT, URZ, URZ, URZ ;  /* 0x000000fffffff290 */ /* 0x000fe2000fffe0ff */
        /* <DEDUP_REMOVED lines=13> */
[----:B------:R-:W2:Y:S01]  /*5950*/  LDCU UR12, c[0x0][0xb20] ;  /* 0x00016400ff0c77ac */ /* 0x000ea20008000800 */
[----:B------:R-:W-:Y:S02]  /*5960*/  UIMAD.WIDE.U32 UR4, UR58, UR55, URZ ;  /* 0x000000373a0472a5 */ /* 0x000fe4000f8e00ff */
[----:B------:R-:W-:Y:S02]  /*5970*/  UIMAD.WIDE.U32 UR6, UR59, UR52, URZ ;  /* 0x000000343b0672a5 */ /* 0x000fe4000f8e00ff */
[----:B------:R-:W-:Y:S02]  /*5980*/  UISETP.NE.AND UP0, UPT, UR54, 0x1, UPT ;  /* 0x000000013600788c */ /* 0x000fe4000bf05270 */
[----:B------:R-:W-:Y:S02]  /*5990*/  UIMAD.WIDE.U32 UR8, UR37, UR55, URZ ;  /* 0x00000037250872a5 */ /* 0x000fe4000f8e00ff */
[----:B------:R-:W-:Y:S02]  /*59a0*/  UIMAD.WIDE.U32 UR10, UR38, UR52, URZ ;  /* 0x00000034260a72a5 */ /* 0x000fe4000f8e00ff */
[----:B------:R-:W-:Y:S02]  /*59b0*/  UISETP.NE.AND UP1, UPT, UR43, 0x1, UPT ;  /* 0x000000012b00788c */ /* 0x000fe4000bf25270 */
[----:B------:R-:W-:Y:S01]  /*59c0*/  UISETP.NE.AND UP2, UPT, UR42, 0x1, UPT ;  /* 0x000000012a00788c */ /* 0x000fe2000bf45270 */
[----:B------:R-:W-:Y:S02]  /*59d0*/  UMOV UR4, UR5 ;  /* 0x0000000500047c82 */ /* 0x000fe40008000000 */
[----:B--2---:R-:W-:Y:S03]  /*59e0*/  USHF.R.U32.HI UR5, URZ, UR12, UR4 ;  /* 0x0000000cff057299 */ /* 0x004fe60008011604 */
[----:B------:R-:W-:Y:S02]  /*59f0*/  UMOV UR4, UR7 ;  /* 0x0000000700047c82 */ /* 0x000fe40008000000 */
[----:B------:R-:W-:Y:S02]  /*5a00*/  USHF.R.U32.HI UR7, URZ, UR53, UR4 ;  /* 0x00000035ff077299 */ /* 0x000fe40008011604 */
[----:B------:R-:W-:Y:S02]  /*5a10*/  USEL UR4, UR58, UR5, !UP0 ;  /* 0x000000053a047287 */ /* 0x000fe4000c000000 */
[----:B------:R-:W-:Y:S01]  /*5a20*/  USEL UR7, UR59, UR7, !UP1 ;  /* 0x000000073b077287 */ /* 0x000fe2000c800000 */
[----:B------:R-:W-:Y:S01]  /*5a30*/  UMOV UR5, UR9 ;  /* 0x0000000900057c82 */ /* 0x000fe20008000000 */
[----:B------:R-:W-:Y:S02]  /*5a40*/  UIMAD.WIDE.U32 UR8, UR4, UR40, URZ ;  /* 0x00000028040872a5 */ /* 0x000fe4000f8e00ff */
[----:B------:R-:W-:Y:S03]  /*5a50*/  USHF.R.U32.HI UR6, URZ, UR12, UR5 ;  /* 0x0000000cff067299 */ /* 0x000fe60008011605 */
[----:B------:R-:W-:Y:S01]  /*5a60*/  UMOV UR5, UR11 ;  /* 0x0000000b00057c82 */ /* 0x000fe20008000000 */
[----:B------:R-:W-:Y:S02]  /*5a70*/  UIMAD.WIDE.U32 UR10, UR7, UR40, URZ ;  /* 0x00000028070a72a5 */ /* 0x000fe4000f8e00ff */
[----:B------:R-:W-:Y:S02]  /*5a80*/  USHF.R.U32.HI UR12, URZ, UR53, UR5 ;  /* 0x00000035ff0c7299 */ /* 0x000fe40008011605 */
[----:B------:R-:W-:Y:S01]  /*5a90*/  USEL UR6, UR37, UR6, !UP0 ;  /* 0x0000000625067287 */ /* 0x000fe2000c000000 */
[----:B------:R-:W-:Y:S02]  /*5aa0*/  UMOV UR5, UR9 ;  /* 0x0000000900057c82 */ /* 0x000fe40008000000 */
[----:B------:R-:W-:Y:S01]  /*5ab0*/  UMOV UR10, UR11 ;  /* 0x0000000b000a7c82 */ /* 0x000fe20008000000 */
[----:B------:R-:W-:Y:S02]  /*5ac0*/  @UP2 USHF.R.U32.HI UR4, URZ, UR41, UR5 ;  /* 0x00000029ff042299 */ /* 0x000fe40008011605 */
[----:B------:R-:W-:Y:S02]  /*5ad0*/  @UP2 USHF.R.U32.HI UR7, URZ, UR41, UR10 ;  /* 0x00000029ff072299 */ /* 0x000fe4000801160a */
[----:B------:R-:W-:Y:S02]  /*5ae0*/  UIMAD UR4, UR42, UR4, URZ ;  /* 0x000000042a0472a4 */ /* 0x000fe4000f8e02ff */
[----:B------:R-:W-:Y:S02]  /*5af0*/  UIMAD.WIDE.U32 UR10, UR6, UR40, URZ ;  /* 0x00000028060a72a5 */ /* 0x000fe4000f8e00ff */
[----:B------:R-:W-:Y:S02]  /*5b00*/  USEL UR5, UR38, UR12, !UP1 ;  /* 0x0000000c26057287 */ /* 0x000fe4000c800000 */
[----:B------:R-:W-:Y:S02]  /*5b10*/  UIMAD UR8, UR42, UR7, URZ ;  /* 0x000000072a0872a4 */ /* 0x000fe4000f8e02ff */
[----:B------:R-:W-:Y:S03]  /*5b20*/  UISETP.GE.AND UP0, UPT, UR6, UR4, UPT ;  /* 0x000000040600728c */ /* 0x000fe6000bf06270 */
[----:B------:R-:W-:Y:S01]  /*5b30*/  UMOV UR4, UR11 ;  /* 0x0000000b00047c82 */ /* 0x000fe20008000000 */
[----:B------:R-:W-:Y:S02]  /*5b40*/  UISETP.GE.OR UP0, UPT, UR5, UR8, UP0 ;  /* 0x000000080500728c */ /* 0x000fe40008706670 */
[----:B------:R-:W-:Y:S02]  /*5b50*/  USHF.R.U32.HI UR4, URZ, UR41, UR4 ;  /* 0x00000029ff047299 */ /* 0x000fe40008011604 */
[----:B------:R-:W-:Y:S02]  /*5b60*/  UIMAD.WIDE.U32 UR8, UR5, UR40, URZ ;  /* 0x00000028050872a5 */ /* 0x000fe4000f8e00ff */
[----:B------:R-:W-:Y:S02]  /*5b70*/  USEL UR11, UR6, UR4, !UP2 ;  /* 0x00000004060b7287 */ /* 0x000fe4000d000000 */
[----:B------:R-:W-:Y:S02]  /*5b80*/  UIADD3 UR8, UPT, UPT, -UR5, URZ, URZ ;  /* 0x000000ff05087290 */ /* 0x000fe4000fffe1ff */
[----:B------:R-:W-:Y:S01]  /*5b90*/  UIADD3 UR10, UPT, UPT, -UR11, URZ, URZ ;  /* 0x000000ff0b0a7290 */ /* 0x000fe2000fffe1ff */
[----:B------:R-:W-:Y:S01]  /*5ba0*/  @!UP0 UMOV UR4, UR9 ;  /* 0x0000000900048c82 */ /* 0x000fe20008000000 */
[----:B------:R-:W-:Y:S02]  /*5bb0*/  UIADD3 UR9, UPT, UPT, -UR6, URZ, URZ ;  /* 0x000000ff06097290 */ /* 0x000fe4000fffe1ff */
[----:B------:R-:W-:Y:S02]  /*5bc0*/  @!UP0 USHF.R.U32.HI UR4, URZ, UR41, UR4 ;  /* 0x00000029ff048299 */ /* 0x000fe40008011604 */
[----:B------:R-:W-:Y:S02]  /*5bd0*/  UIMAD UR10, UR42, UR10, UR6 ;  /* 0x0000000a2a0a72a4 */ /* 0x000fe4000f8e0206 */
[----:B------:R-:W-:Y:S04]  /*5be0*/  @!UP0 USEL UR4, UR5, UR4, !UP2 ;  /* 0x0000000405048287 */ /* 0x000fe8000d000000 */
[----:B------:R-:W-:Y:S02]  /*5bf0*/  @!UP0 UIMAD UR10, UR7, UR10, UR4 ;  /* 0x0000000a070a82a4 */ /* 0x000fe4000f8e0204 */
[----:B------:R-:W-:Y:S02]  /*5c00*/  @!UP0 UIADD3 UR11, UPT, UPT, UR11, -UR4, URZ ;  /* 0x800000040b0b8290 */ /* 0x000fe4000fffe0ff */
[----:B------:R-:W-:Y:S02]  /*5c10*/  UIMAD UR7, UR43, UR8, UR38 ;  /* 0x000000082b0772a4 */ /* 0x000fe4000f8e0226 */
[----:B------:R-:W-:Y:S02]  /*5c20*/  @!UP0 UIMAD UR6, UR11, UR42, UR5 ;  /* 0x0000002a0b0682a4 */ /* 0x000fe4000f8e0205 */
[----:B------:R-:W-:Y:S01]  /*5c30*/  UIMAD UR4, UR54, UR9, UR37 ;  /* 0x00000009360472a4 */ /* 0x000fe2000f8e0225 */
[----:B------:R-:W-:Y:S02]  /*5c40*/  @!UP0 UMOV UR5, UR10 ;  /* 0x0000000a00058c82 */ /* 0x000fe40008000000 */
[----:B------:R-:W-:Y:S02]  /*5c50*/  UIMAD UR38, UR5, UR43, UR7 ;  /* 0x0000002b052672a4 */ /* 0x000fe4000f8e0207 */
[----:B------:R-:W-:Y:S11]  /*5c60*/  UIMAD UR37, UR6, UR54, UR4 ;  /* 0x00000036062572a4 */ /* 0x000ff6000f8e0204 */
[----:B------:R-:W-:Y:S01]  /*5c70*/  @!UPT UIADD3 URZ, UPT, UPT, URZ, URZ, URZ ;  /* 0x000000fffffff290 */ /* 0x000fe2000fffe0ff */
.L_x_96:
[----:B------:R-:W-:Y:S01]  /*5c80*/  UISETP.NE.AND UP0, UPT, UR39, 0x1, UPT ;  /* 0x000000012700788c */ /* 0x000fe2000bf05270 */
[----:B------:R-:W-:Y:S01]  /*5c90*/  LOP3.LUT P0, RZ, R50, 0x1b0, RZ, 0xc0, !PT ;  /* 0x000001b032ff7812 */ /* 0x000fe2000780c0ff */
[----:B------:R-:W-:Y:S01]  /*5ca0*/  USHF.L.U32 UR50, UR30, 0x6, URZ ;  /* 0x000000061e327899 */ /* 0x000fe200080006ff */
[----:B------:R-:W-:Y:S01]  /*5cb0*/  BSSY.RECONVERGENT B6, `(.L_x_97) ;  /* 0x0000034000067945 */ /* 0x000fe20003800200 */
[----:B------:R-:W-:Y:S01]  /*5cc0*/  USHF.L.U32 UR49, UR31, 0x7, URZ ;  /* 0x000000071f317899 */ /* 0x000fe200080006ff */
[----:B------:R-:W-:Y:S06]  /*5cd0*/  IADD3 R52, PT, PT, R52, 0x1, RZ ;  /* 0x0000000134347810 */ /* 0x000fec0007ffe0ff */
[----:B------:R-:W2:Y:S01]  /*5ce0*/  @!UP0 LDCU.128 UR12, c[0x0][0xb10] ;  /* 0x00016200ff0c87ac */ /* 0x000ea20008000c00 */
[----:B------:R-:W3:Y:S01]  /*5cf0*/  @!UP0 LDCU UR5, c[0x0][0xb0c] ;  /* 0x00016180ff0587ac */ /* 0x000ee20008000800 */
[----:B------:R-:W4:Y:S01]  /*5d00*/  @!UP0 LDCU UR10, c[0x0][0xb20] ;  /* 0x00016400ff0a87ac */ /* 0x000f220008000800 */
[----:B--2---:R-:W-:Y:S02]  /*5d10*/  UIMAD.WIDE.U32 UR8, UR38, UR12, URZ ;  /* 0x0000000c260872a5 */ /* 0x004fe4000f8e00ff */
[----:B------:R-:W-:Y:S02]  /*5d20*/  UIMAD.WIDE.U32 UR6, UR37, UR15, URZ ;  /* 0x0000000f250672a5 */ /* 0x000fe4000f8e00ff */
[----:B------:R-:W-:Y:S03]  /*5d30*/  @!UP0 UISETP.NE.AND UP1, UPT, UR14, 0x1, UPT ;  /* 0x000000010e00888c */ /* 0x000fe6000bf25270 */
[----:B------:R-:W-:Y:S01]  /*5d40*/  @!UP0 UMOV UR4, UR9 ;  /* 0x0000000900048c82 */ /* 0x000fe20008000000 */
[----:B---3--:R-:W-:Y:S02]  /*5d50*/  @!UP0 UISETP.NE.AND UP2, UPT, UR5, 0x1, UPT ;  /* 0x000000010500888c */ /* 0x008fe4000bf45270 */
[----:B------:R-:W-:Y:S01]  /*5d60*/  @!UP0 USHF.R.U32.HI UR4, URZ, UR13, UR4 ;  /* 0x0000000dff048299 */ /* 0x000fe20008011604 */
[----:B------:R-:W-:Y:S02]  /*5d70*/  @!UP0 UMOV UR6, UR7 ;  /* 0x0000000700068c82 */ /* 0x000fe40008000000 */
[----:B----4-:R-:W-:Y:S02]  /*5d80*/  @!UP0 USHF.R.U32.HI UR6, URZ, UR10, UR6 ;  /* 0x0000000aff068299 */ /* 0x010fe40008011606 */
[----:B------:R-:W-:Y:S02]  /*5d90*/  @!UP0 USEL UR7, UR38, UR4, !UP2 ;  /* 0x0000000426078287 */ /* 0x000fe4000d000000 */
[----:B------:R-:W-:Y:S04]  /*5da0*/  @!UP0 USEL UR6, UR37, UR6, !UP1 ;  /* 0x0000000625068287 */ /* 0x000fe8000c800000 */
[----:B------:R-:W-:Y:S02]  /*5db0*/  @!UP0 UIADD3 UR4, UPT, UPT, -UR7, UR6, URZ ;  /* 0x0000000607048290 */ /* 0x000fe4000fffe1ff */
[----:B------:R-:W-:Y:S02]  /*5dc0*/  @!UP0 UIADD3 UR6, UPT, UPT, UR7, -UR6, URZ ;  /* 0x8000000607068290 */ /* 0x000fe4000fffe0ff */
[----:B------:R-:W-:Y:S02]  /*5dd0*/  @!UP0 UIMAD UR38, UR4, UR5, UR38 ;  /* 0x00000005042682a4 */ /* 0x000fe4000f8e0226 */
[----:B------:R-:W-:Y:S01]  /*5de0*/  @!UP0 UIMAD UR37, UR6, UR14, UR37 ;  /* 0x0000000e062582a4 */ /* 0x000fe2000f8e0225 */
[----:B------:R-:W-:Y:S11]  /*5df0*/  @!P0 BRA `(.L_x_98) ;  /* 0x00000000007c8947 */ /* 0x000ff60003800000 */
[----:B------:R-:W2:Y:S01]  /*5e00*/  LDCU.64 UR8, c[0x4][0x80] ;  /* 0x01001000ff0877ac */ /* 0x000ea20008000a00 */
[----:B------:R-:W-:Y:S01]  /*5e10*/  MOV R2, 0x0 ;  /* 0x0000000000027802 */ /* 0x000fe20000000f00 */
[----:B------:R-:W-:Y:S02]  /*5e20*/  HFMA2 R12, -RZ, RZ, 0, 5.9604644775390625e-08 ;  /* 0x00000001ff0c7431 */ /* 0x000fe400000001ff */
[----:B------:R-:W-:Y:S01]  /*5e30*/  IMAD.MOV.U32 R8, RZ, RZ, 0x70 ;  /* 0x00000070ff087424 */ /* 0x000fe200078e00ff */
[----:B------:R3:W4:Y:S01]  /*5e40*/  LDC.64 R14, c[0x4][R2] ;  /* 0x01000000020e7b82 */ /* 0x0007220000000a00 */
[----:B------:R-:W1:Y:S01]  /*5e50*/  LDCU.64 UR6, c[0x4][0x88] ;  /* 0x01001100ff0677ac */ /* 0x000e620008000a00 */
[----:B------:R-:W-:Y:S01]  /*5e60*/  IMAD.MOV.U32 R13, RZ, RZ, RZ ;  /* 0x000000ffff0d7224 */ /* 0x000fe200078e00ff */
[----:B------:R-:W1:Y:S01]  /*5e70*/  LDCU.64 UR4, c[0x4][0x8] ;  /* 0x01000100ff0477ac */ /* 0x000e620008000a00 */
[----:B--2---:R-:W-:Y:S01]  /*5e80*/  MOV R5, UR9 ;  /* 0x0000000900057c02 */ /* 0x004fe20008000f00 */
[----:B------:R-:W-:Y:S01]  /*5e90*/  IMAD.U32 R4, RZ, RZ, UR8 ;  /* 0x00000008ff047e24 */ /* 0x000fe2000f8e00ff */
[----:B-1----:R-:W-:Y:S01]  /*5ea0*/  MOV R7, UR7 ;  /* 0x0000000700077c02 */ /* 0x002fe20008000f00 */
[----:B------:R-:W-:Y:S01]  /*5eb0*/  IMAD.U32 R6, RZ, RZ, UR6 ;  /* 0x00000006ff067e24 */ /* 0x000fe2000f8e00ff */
[----:B------:R-:W-:Y:S01]  /*5ec0*/  MOV R11, UR5 ;  /* 0x00000005000b7c02 */ /* 0x000fe20008000f00 */
[----:B------:R-:W-:Y:S02]  /*5ed0*/  IMAD.U32 R10, RZ, RZ, UR4 ;  /* 0x00000004ff0a7e24 */ /* 0x000fe4000f8e00ff */
[----:B------:R-:W-:Y:S07]  /*5ee0*/  LEPC R20, `(.L_x_99) ;  /* 0x000000001014794e */ /* 0x000fee0000000000 */
[----:B---345:R-:W-:Y:S05]  /*5ef0*/  CALL.ABS.NOINC R14 ;  /* 0x000000000e007343 */ /* 0x038fea0003c00000 */
.L_x_99:
[----:B------:R-:W1:Y:S01]  /*5f00*/  LDCU.64 UR8, c[0x4][0x80] ;  /* 0x01001000ff0877ac */ /* 0x000e620008000a00 */
[----:B------:R-:W2:Y:S01]  /*5f10*/  LDC.64 R2, c[0x4][R2] ;  /* 0x0100000002027b82 */ /* 0x000ea20000000a00 */
[----:B------:R-:W-:Y:S02]  /*5f20*/  HFMA2 R12, -RZ, RZ, 0, 5.9604644775390625e-08 ;  /* 0x00000001ff0c7431 */ /* 0x000fe400000001ff */
[----:B------:R-:W-:Y:S02]  /*5f30*/  IMAD.MOV.U32 R8, RZ, RZ, 0x70 ;  /* 0x00000070ff087424 */ /* 0x000fe400078e00ff */
[----:B------:R-:W-:Y:S01]  /*5f40*/  IMAD.MOV.U32 R13, RZ, RZ, RZ ;  /* 0x000000ffff0d7224 */ /* 0x000fe200078e00ff */
[----:B------:R-:W3:Y:S01]  /*5f50*/  LDCU.64 UR6, c[0x4][0x88] ;  /* 0x01001100ff0677ac */ /* 0x000ee20008000a00 */
[----:B------:R-:W4:Y:S01]  /*5f60*/  LDCU.64 UR4, c[0x4][0x8] ;  /* 0x01000100ff0477ac */ /* 0x000f220008000a00 */
[----:B-1----:R-:W-:Y:S02]  /*5f70*/  MOV R4, UR8 ;  /* 0x0000000800047c02 */ /* 0x002fe40008000f00 */
[----:B------:R-:W-:Y:S02]  /*5f80*/  MOV R5, UR9 ;  /* 0x0000000900057c02 */ /* 0x000fe40008000f00 */
[----:B---3--:R-:W-:Y:S01]  /*5f90*/  MOV R7, UR7 ;  /* 0x0000000700077c02 */ /* 0x008fe20008000f00 */
[----:B------:R-:W-:Y:S01]  /*5fa0*/  IMAD.U32 R6, RZ, RZ, UR6 ;  /* 0x00000006ff067e24 */ /* 0x000fe2000f8e00ff */
[----:B----4-:R-:W-:Y:S01]  /*5fb0*/  MOV R11, UR5 ;  /* 0x00000005000b7c02 */ /* 0x010fe20008000f00 */
[----:B------:R-:W-:Y:S02]  /*5fc0*/  IMAD.U32 R10, RZ, RZ, UR4 ;  /* 0x00000004ff0a7e24 */ /* 0x000fe4000f8e00ff */
[----:B------:R-:W-:Y:S07]  /*5fd0*/  LEPC R20, `(.L_x_98) ;  /* 0x000000001014794e */ /* 0x000fee0000000000 */
[----:B--2---:R-:W-:Y:S05]  /*5fe0*/  CALL.ABS.NOINC R2 ;  /* 0x0000000002007343 */ /* 0x004fea0003c00000 */
.L_x_98:
[----:B------:R-:W-:Y:S05]  /*5ff0*/  BSYNC.RECONVERGENT B6 ;  /* 0x0000000000067941 */ /* 0x000fea0003800200 */
.L_x_97:
[----:B------:R-:W-:Y:S01]  /*6000*/  R2UR UR4, R49 ;  /* 0x00000000310472ca */ /* 0x000fe200000e0000 */
[----:B------:R-:W-:Y:S01]  /*6010*/  UISETP.NE.U32.AND UP0, UPT, UR62, URZ, UPT ;  /* 0x000000ff3e00728c */ /* 0x000fe2000bf05070 */
[----:B------:R-:W-:Y:S02]  /*6020*/  ISETP.NE.U32.AND P4, PT, R42, RZ, PT ;  /* 0x000000ff2a00720c */ /* 0x000fe40003f85070 */
[----:B------:R-:W-:Y:S01]  /*6030*/  ISETP.NE.U32.AND P2, PT, RZ, UR56, PT ;  /* 0x00000038ff007c0c */ /* 0x000fe2000bf45070 */
[----:B------:R-:W-:Y:S01]  /*6040*/  UISETP.NE.AND.EX UP1, UPT, UR63, URZ, UPT, UP0 ;  /* 0x000000ff3f00728c */ /* 0x000fe2000bf25300 */
[----:B------:R-:W-:Y:S01]  /*6050*/  ISETP.NE.AND.EX P4, PT, R43, RZ, PT, P4 ;  /* 0x000000ff2b00720c */ /* 0x000fe20003f85340 */
[----:B------:R-:W-:Y:S01]  /*6060*/  UPLOP3.LUT UP0, UPT, UPT, UPT, UPT, 0x40, 0x4 ;  /* 0x000000000004789c */ /* 0x000fe20003f0e870 */
[----:B------:R-:W-:Y:S05]  /*6070*/  ISETP.NE.AND.EX P2, PT, RZ, UR57, PT, P2 ;  /* 0x00000039ff007c0c */ /* 0x000fea000bf45320 */
[----:B------:R-:W-:Y:S06]  /*6080*/  UISETP.NE.AND UP2, UPT, UR4, URZ, UPT ;  /* 0x000000ff0400728c */ /* 0x000fec000bf45270 */
[----:B------:R-:W-:Y:S05]  /*6090*/  PLOP3.LUT P1, PT, PT, PT, UP2, 0x80, 0x8 ;  /* 0x000000000008781c */ /* 0x000fea0003f2f028 */
[----:B------:R-:W-:Y:S06]  /*60a0*/  @UP2 UPLOP3.LUT UP0, UPT, UPT, UPT, UP1, 0x80, 0x8 ;  /* 0x000000000008289c */ /* 0x000fec0003f0f010 */
[----:B------:R-:W-:Y:S01]  /*60b0*/  PLOP3.LUT P0, PT, PT, PT, UP0, 0x80, 0x8 ;  /* 0x000000000008781c */ /* 0x000fe20003f0f008 */
[----:B------:R-:W-:Y:S01]  /*60c0*/  @!UPT UIADD3 URZ, UPT, UPT, URZ, URZ, URZ ;  /* 0x000000fffffff290 */ /* 0x000fe2000fffe0ff */
[----:B------:R-:W-:Y:S11]  /*60d0*/  BRA.U !UP1, `(.L_x_100) ;  /* 0x00000001093c7547 */ /* 0x000ff6000b800000 */
[----:B------:R-:W-:Y:S01]  /*60e0*/  UISETP.NE.U32.AND UP0, UPT, UR56, URZ, UPT ;  /* 0x000000ff3800728c */ /* 0x000fe2000bf05070 */
[----:B-1----:R-:W-:Y:S01]  /*60f0*/  HFMA2 R0, -RZ, RZ, 0, 5.9604644775390625e-08 ;  /* 0x00000001ff007431 */ /* 0x002fe200000001ff */
[----:B------:R-:W1:Y:S01]  /*6100*/  LDCU.64 UR8, c[0x0][0x358] ;  /* 0x00006b00ff0877ac */ /* 0x000e620008000a00 */
[----:B------:R-:W-:Y:S01]  /*6110*/  IMAD.MOV.U32 R45, RZ, RZ, 0x1 ;  /* 0x00000001ff2d7424 */ /* 0x000fe200078e00ff */
[----:B------:R-:W-:Y:S06]  /*6120*/  UISETP.NE.AND.EX UP0, UPT, UR57, URZ, UPT, UP0 ;  /* 0x000000ff3900728c */ /* 0x000fec000bf05300 */
        /* <DEDUP_REMOVED lines=9> */
[----:B--23--:R-:W-:Y:S02]  /*61c0*/  @!P3 IMAD.U32 R27, RZ, RZ, UR4 ;  /* 0x00000004ff1bbe24 */ /* 0x00cfe4000f8e00ff */
.L_x_100:
[----:B------:R-:W-:Y:S05]  /*61d0*/  @!P4 BRA `(.L_x_101) ;  /* 0x000000000024c947 */ /* 0x000fea0003800000 */
[----:B------:R-:W-:Y:S01]  /*61e0*/  ISETP.NE.U32.AND P3, PT, R40, RZ, PT ;  /* 0x000000ff2800720c */ /* 0x000fe20003f65070 */
[----:B------:R-:W2:Y:S03]  /*61f0*/  LDCU.64 UR4, c[0x0][0x358] ;  /* 0x00006b00ff0477ac */ /* 0x000ea60008000a00 */
[----:B------:R-:W-:Y:S11]  /*6200*/  ISETP.NE.AND.EX P3, PT, R41, RZ, PT, P3 ;  /* 0x000000ff2900720c */ /* 0x000ff60003f65330 */
[----:B------:R-:W-:Y:S02]  /*6210*/  @!UPT UIADD3 URZ, UPT, UPT, URZ, URZ, URZ ;  /* 0x000000fffffff290 */ /* 0x000fe4000fffe0ff */
[----:B------:R-:W3:Y:S01]  /*6220*/  @P3 LDC.64 R2, c[0x0][0x8a8] ;  /* 0x00022a00ff023b82 */ /* 0x000ee20000000a00 */
[----:B-1----:R-:W-:Y:S04]  /*6230*/  @P3 IMAD R0, R42, UR36, RZ ;  /* 0x000000242a003c24 */ /* 0x002fe8000f8e02ff */
[----:B---3--:R-:W-:Y:S05]  /*6240*/  @P3 IMAD.WIDE R2, R0, 0x4, R2 ;  /* 0x0000000400023825 */ /* 0x008fea00078e0202 */
[----:B--2--5:R2:W5:Y:S02]  /*6250*/  @P3 LDG.E R24, desc[UR4][R2.64] ;  /* 0x0000000402183981 */ /* 0x024564000c1e1900 */
[----:B--2---:R-:W3:Y:S02]  /*6260*/  @!P3 LDC R24, c[0x0][0x8a0] ;  /* 0x00022800ff18bb82 */ /* 0x004ee40000000800 */
.L_x_101:
[----:B-----5:R-:W-:Y:S01]  /*6270*/  FSETP.NEU.AND P3, PT, R27, RZ, PT ;  /* 0x000000ff1b00720b */ /* 0x020fe20003f6d000 */
[----:B------:R-:W-:Y:S01]  /*6280*/  IMAD.SHL.U32 R62, R44, 0x2, RZ ;  /* 0x000000022c3e7824 */ /* 0x000fe200078e00ff */
[----:B------:R-:W-:Y:S01]  /*6290*/  SEL R4, RZ, 0xffffffff, P2 ;  /* 0xffffffffff047807 */ /* 0x000fe20001000000 */
[----:B------:R-:W-:Y:S01]  /*62a0*/  BSSY B1, `(.L_x_102) ;  /* 0x0000036000017945 */ /* 0x000fe20003800000 */
[----:B------:R-:W-:Y:S01]  /*62b0*/  @P1 LOP3.LUT P2, RZ, R45, 0xff, RZ, 0xc0, !PT ;  /* 0x000000ff2dff1812 */ /* 0x000fe2000784c0ff */
[----:B------:R-:W-:Y:S01]  /*62c0*/  VIADD R60, R62, UR44 ;  /* 0x0000002c3e3c7c36 */ /* 0x000fe20008000000 */
[----:B-1----:R-:W-:Y:S01]  /*62d0*/  @P1 SEL R0, RZ, 0xffffffff, P3 ;  /* 0xffffffffff001807 */ /* 0x002fe20001800000 */
[----:B------:R-:W-:Y:S01]  /*62e0*/  IMAD.MOV.U32 R63, RZ, RZ, 0x1 ;  /* 0x00000001ff3f7424 */ /* 0x000fe200078e00ff */
[----:B------:R-:W-:Y:S01]  /*62f0*/  LOP3.LUT R55, R55, 0x1, RZ, 0x3c, !PT ;  /* 0x0000000137377812 */ /* 0x000fe200078e3cff */
[----:B------:R-:W-:Y:S01]  /*6300*/  IMAD.MOV.U32 R61, RZ, RZ, RZ ;  /* 0x000000ffff3d7224 */ /* 0x000fe200078e00ff */
[----:B------:R-:W-:Y:S02]  /*6310*/  @P0 SEL R0, R4, R0, !P2 ;  /* 0x0000000004000207 */ /* 0x000fe40005000000 */
[----:B------:R-:W-:Y:S02]  /*6320*/  CS2R R38, SRZ ;  /* 0x0000000000267805 */ /* 0x000fe4000001ff00 */
[----:B------:R-:W-:Y:S02]  /*6330*/  LEA R26, R22, UR44, 0x3 ;  /* 0x0000002c161a7c11 */ /* 0x000fe4000f8e18ff */
[----:B------:R-:W-:Y:S02]  /*6340*/  CS2R R36, SRZ ;  /* 0x0000000000247805 */ /* 0x000fe4000001ff00 */
[----:B------:R-:W-:Y:S02]  /*6350*/  @P1 LOP3.LUT R0, R0, 0x1, RZ, 0xc0, !PT ;  /* 0x0000000100001812 */ /* 0x000fe400078ec0ff */
[----:B------:R-:W-:Y:S02]  /*6360*/  CS2R R30, SRZ ;  /* 0x00000000001e7805 */ /* 0x000fe4000001ff00 */
[----:B------:R-:W-:Y:S02]  /*6370*/  SHF.L.U32 R2, R54, 0x1f, RZ ;  /* 0x0000001f36027819 */ /* 0x000fe400000006ff */
[----:B------:R-:W-:Y:S02]  /*6380*/  CS2R R28, SRZ ;  /* 0x00000000001c7805 */ /* 0x000fe4000001ff00 */
[----:B------:R-:W-:Y:S01]  /*6390*/  ISETP.NE.U32.OR P5, PT, R0, 0x1, !P1 ;  /* 0x000000010000780c */ /* 0x000fe20004fa5470 */
[----:B------:R-:W-:Y:S01]  /*63a0*/  IMAD.IADD R59, R56, 0x1, R60 ;  /* 0x00000001383b7824 */ /* 0x000fe200078e023c */
[----:B------:R-:W-:Y:S02]  /*63b0*/  PLOP3.LUT P2, PT, PT, PT, UP1, 0x80, 0x8 ;  /* 0x000000000008781c */ /* 0x000fe40003f4f018 */
[----:B------:R-:W-:Y:S02]  /*63c0*/  LEA.HI R25, R22, R22, RZ, 0x1 ;  /* 0x0000001616197211 */ /* 0x000fe400078f08ff */
[----:B------:R-:W-:Y:S02]  /*63d0*/  LOP3.LUT P4, R51, R45, 0xff, RZ, 0xc0, !PT ;  /* 0x000000ff2d337812 */ /* 0x000fe4000788c0ff */
[----:B------:R-:W-:Y:S02]  /*63e0*/  SEL R3, RZ, 0xffffffff, P3 ;  /* 0xffffffffff037807 */ /* 0x000fe40001800000 */
[----:B------:R-:W-:Y:S03]  /*63f0*/  P2R R58, PR, RZ, 0x20 ;  /* 0x00000020ff3a7803 */ /* 0x000fe60000000000 */
[----:B------:R-:W-:Y:S02]  /*6400*/  @P5 SHF.L.U32 R0, R55, 0x1f, RZ ;  /* 0x0000001f37005819 */ /* 0x000fe400000006ff */
[----:B------:R-:W-:Y:S02]  /*6410*/  @P2 SEL R3, R4, R3, !P4 ;  /* 0x0000000304032207 */ /* 0x000fe40006000000 */
[----:B------:R1:W2:Y:S02]  /*6420*/  @P5 SYNCS.PHASECHK.TRANS64.TRYWAIT P1, [UR44+0x80], R0 ;  /* 0x00008000ff0055a7 */ /* 0x0002a4000802112c */
[----:B------:R-:W-:Y:S04]  /*6430*/  LOP3.LUT R3, R3, 0x1, RZ, 0xc0, !PT ;  /* 0x0000000103037812 */ /* 0x000fe800078ec0ff */
[----:B------:R-:W-:Y:S04]  /*6440*/  ISETP.NE.U32.AND P2, PT, R3, 0x1, PT ;  /* 0x000000010300780c */ /* 0x000fe80003f45070 */
[----:B------:R-:W-:Y:S01]  /*6450*/  P2R R64, PR, RZ, 0x4 ;  /* 0x00000004ff407803 */ /* 0x000fe20000000000 */
[----:B------:R4:W3:Y:S01]  /*6460*/  SYNCS.PHASECHK.TRANS64.TRYWAIT P0, [R26+URZ+0xf0], R2 ;  /* 0x0000f0021a0075a7 */ /* 0x0008e200080011ff */
[C---:B-1----:R-:W-:Y:S01]  /*6470*/  IMAD.SHL.U32 R0, R25.reuse, 0x40, RZ ;  /* 0x0000004019007824 */ /* 0x042fe200078e00ff */
[----:B------:R-:W-:Y:S04]  /*6480*/  LOP3.LUT R25, R25, 0xffe, RZ, 0xc0, !PT ;  /* 0x00000ffe19197812 */ /* 0x000fe800078ec0ff */
[----:B------:R-:W-:Y:S01]  /*6490*/  LOP3.LUT R0, R0, 0xffffff80, RZ, 0xc0, !PT ;  /* 0xffffff8000007812 */ /* 0x000fe200078ec0ff */
[----:B------:R-:W-:Y:S04]  /*64a0*/  IMAD.IADD R25, R22, 0x1, -R25 ;  /* 0x0000000116197824 */ /* 0x000fe800078e0a19 */
[----:B------:R-:W-:Y:S04]  /*64b0*/  IMAD.IADD R0, R23, 0x1, R0 ;  /* 0x0000000117007824 */ /* 0x000fe800078e0200 */
[----:B------:R-:W-:Y:S01]  /*64c0*/  IMAD R25, R25, 0x100000, R0 ;  /* 0x0010000019197824 */ /* 0x000fe200078e0200 */
[----:B--2---:R-:W-:Y:S01]  /*64d0*/  @P5 SEL R63, RZ, 0x1, !P1 ;  /* 0x00000001ff3f5807 */ /* 0x004fe20004800000 */
[----:B----4-:R-:W-:Y:S06]  /*64e0*/  @!P5 BRA `(.L_x_103) ;  /* 0x000000000044d947 */ /* 0x010fec0003800000 */
[----:B------:R-:W-:Y:S01]  /*64f0*/  IMAD.MOV.U32 R38, RZ, RZ, RZ ;  /* 0x000000ffff267224 */ /* 0x000fe200078e00ff */
[----:B------:R-:W-:Y:S01]  /*6500*/  ISETP.NE.AND P1, PT, R63, RZ, PT ;  /* 0x000000ff3f00720c */ /* 0x000fe20003f25270 */
[----:B------:R-:W-:Y:S01]  /*6510*/  BSSY B0, `(.L_x_104) ;  /* 0x0000008000007945 */ /* 0x000fe20003800000 */
[----:B------:R-:W-:Y:S02]  /*6520*/  CS2R R30, SRZ ;  /* 0x00000000001e7805 */ /* 0x000fe4000001ff00 */
[----:B------:R-:W-:Y:S02]  /*6530*/  CS2R R28, SRZ ;  /* 0x00000000001c7805 */ /* 0x000fe4000001ff00 */
[----:B------:R-:W-:Y:S07]  /*6540*/  CS2R R36, SRZ ;  /* 0x0000000000247805 */ /* 0x000fee000001ff00 */
[----:B------:R-:W-:Y:S05]  /*6550*/  @P1 BRA `(.L_x_105) ;  /* 0x00000000000c1947 */ /* 0x000fea0003800000 */
[----:B------:R-:W-:Y:S04]  /*6560*/  SHF.L.U32 R3, R55, 0x1f, RZ ;  /* 0x0000001f37037819 */ /* 0x000fe800000006ff */
[----:B------:R-:W1:Y:S02]  /*6570*/  SYNCS.PHASECHK.TRANS64.TRYWAIT P1, [UR44+0x80], R3 ;  /* 0x00008003ff0075a7 */ /* 0x000e64000802112c */
[----:B-1----:R-:W-:Y:S05]  /*6580*/  @!P1 BRA `(.L_x_106) ;  /* 0x0000003000149947 */ /* 0x002fea0003800000 */
.L_x_105:
[----:B------:R-:W-:Y:S05]  /*6590*/  BSYNC B0 ;  /* 0x0000000000007941 */ /* 0x000fea0003800000 */
.L_x_104:
[----:B------:R-:W-:Y:S01]  /*65a0*/  ISETP.NE.AND P1, PT, R64, RZ, PT ;  /* 0x000000ff4000720c */ /* 0x000fe20003f25270 */
[----:B------:R-:W-:Y:S11]  /*65b0*/  HFMA2 R61, -RZ, RZ, 0, 5.9604644775390625e-08 ;  /* 0x00000001ff3d7431 */ /* 0x000ff600000001ff */
[----:B------:R-:W-:Y:S01]  /*65c0*/  @!UPT UIADD3 URZ, UPT, UPT, URZ, URZ, URZ ;  /* 0x000000fffffff290 */ /* 0x000fe2000fffe0ff */
[----:B------:R-:W-:Y:S05]  /*65d0*/  @P1 WARPSYNC.ALL ;  /* 0x0000000000001948 */ /* 0x000fea0003800000 */
[----:B------:R2:W4:Y:S04]  /*65e0*/  @P1 LDSM.16.M88.4 R28, [R62+UR44+0x200] ;  /* 0x0002002c3e1c183b */ /* 0x0005280008000200 */
[----:B------:R2:W1:Y:S02]  /*65f0*/  @P1 LDSM.16.M88.4 R36, [R59+0x200] ;  /* 0x000200003b24183b */ /* 0x0004640000000200 */
.L_x_103:
[----:B------:R-:W-:Y:S05]  /*6600*/  BSYNC B1 ;  /* 0x0000000000017941 */ /* 0x000fea0003800000 */
.L_x_102:
[----:B-1----:R-:W-:Y:S04]  /*6610*/  SHF.R.U32.HI R0, RZ, 0x15, R25 ;  /* 0x00000015ff007819 */ /* 0x002fe80000011619 */
[----:B------:R-:W-:Y:S01]  /*6620*/  LOP3.LUT P1, RZ, R0, 0x3, R46, 0x48, !PT ;  /* 0x0000000300ff7812 */ /* 0x000fe2000782482e */
[----:B------:R-:W-:Y:S01]  /*6630*/  @!UPT UIADD3 URZ, UPT, UPT, URZ, URZ, URZ ;  /* 0x000000fffffff290 */ /* 0x000fe2000fffe0ff */
[----:B---3--:R-:W-:Y:S11]  /*6640*/  @P0 BRA `(.L_x_107) ;  /* 0x0000000000080947 */ /* 0x008ff60003800000 */
[----:B------:R-:W1:Y:S02]  /*6650*/  SYNCS.PHASECHK.TRANS64.TRYWAIT P0, [R26+URZ+0xf0], R2 ;  /* 0x0000f0021a0075a7 */ /* 0x000e6400080011ff */
[----:B-1----:R-:W-:Y:S05]  /*6660*/  @!P0 BRA `(.L_x_108) ;  /* 0x0000002c00f48947 */ /* 0x002fea0003800000 */
.L_x_107:
[----:B------:R-:W-:Y:S05]  /*6670*/  @!P1 BRA `(.L_x_109) ;  /* 0x0000000000409947 */ /* 0x000fea0003800000 */
[----:B------:R-:W3:Y:S01]  /*6680*/  LDCU.64 UR8, c[0x4][0x70] ;  /* 0x01000e00ff0877ac */ /* 0x000ee20008000a00 */
[----:B------:R-:W-:Y:S01]  /*6690*/  MOV R3, 0x0 ;  /* 0x0000000000037802 */ /* 0x000fe20000000f00 */
[----:B------:R-:W-:Y:S02]  /*66a0*/  HFMA2 R12, -RZ, RZ, 0, 5.9604644775390625e-08 ;  /* 0x00000001ff0c7431 */ /* 0x000fe400000001ff */
[----:B------:R-:W-:Y:S02]  /*66b0*/  IMAD.MOV.U32 R8, RZ, RZ, 0x192 ;  /* 0x00000192ff087424 */ /* 0x000fe400078e00ff */
[----:B------:R-:W-:Y:S01]  /*66c0*/  IMAD.MOV.U32 R13, RZ, RZ, RZ ;  /* 0x000000ffff0d7224 */ /* 0x000fe200078e00ff */
[----:B------:R-:W5:Y:S01]  /*66d0*/  LDCU.64 UR6, c[0x4][0x78] ;  /* 0x01000f00ff0677ac */ /* 0x000f620008000a00 */
[----:B-1----:R-:W1:Y:S01]  /*66e0*/  LDC.64 R2, c[0x4][R3] ;  /* 0x0100000003027b82 */ /* 0x002e620000000a00 */
[----:B------:R-:W2:Y:S01]  /*66f0*/  LDCU.64 UR4, c[0x4][0x10] ;  /* 0x01000200ff0477ac */ /* 0x000ea20008000a00 */
[----:B---3--:R-:W-:Y:S01]  /*6700*/  MOV R5, UR9 ;  /* 0x0000000900057c02 */ /* 0x008fe20008000f00 */
[----:B------:R-:W-:Y:S01]  /*6710*/  IMAD.U32 R4, RZ, RZ, UR8 ;  /* 0x00000008ff047e24 */ /* 0x000fe2000f8e00ff */
[----:B-----5:R-:W-:Y:S01]  /*6720*/  MOV R7, UR7 ;  /* 0x0000000700077c02 */ /* 0x020fe20008000f00 */
[----:B------:R-:W-:Y:S01]  /*6730*/  IMAD.U32 R6, RZ, RZ, UR6 ;  /* 0x00000006ff067e24 */ /* 0x000fe2000f8e00ff */
[----:B--2---:R-:W-:Y:S01]  /*6740*/  MOV R11, UR5 ;  /* 0x00000005000b7c02 */ /* 0x004fe20008000f00 */
[----:B------:R-:W-:Y:S02]  /*6750*/  IMAD.U32 R10, RZ, RZ, UR4 ;  /* 0x00000004ff0a7e24 */ /* 0x000fe4000f8e00ff */
[----:B------:R-:W-:Y:S07]  /*6760*/  LEPC R20, `(.L_x_109) ;  /* 0x000000001014794e */ /* 0x000fee0000000000 */
[----:B-1--4-:R-:W-:Y:S05]  /*6770*/  CALL.ABS.NOINC R2 ;  /* 0x0000000002007343 */ /* 0x012fea0003c00000 */
.L_x_109:
[----:B------:R-:W-:Y:S05]  /*6780*/  WARPSYNC.ALL ;  /* 0x0000000000007948 */ /* 0x000fea0003800000 */
[----:B------:R-:W-:Y:S01]  /*6790*/  R2UR UR4, R25 ;  /* 0x00000000190472ca */ /* 0x000fe200000e0000 */
[--C-:B----4-:R-:W-:Y:S01]  /*67a0*/  HADD2.F32 R3, -RZ, R28.reuse.H0_H0 ;  /* 0x2000001cff037230 */ /* 0x110fe20000004100 */
[----:B------:R-:W-:Y:S01]  /*67b0*/  ISETP.NE.AND P0, PT, R57, RZ, PT ;  /* 0x000000ff3900720c */ /* 0x000fe20003f05270 */
[--C-:B------:R-:W-:Y:S01]  /*67c0*/  HADD2.F32 R20, -RZ, R29.reuse.H0_H0 ;  /* 0x2000001dff147230 */ /* 0x100fe20000004100 */
[----:B------:R-:W-:Y:S01]  /*67d0*/  BSSY.RECONVERGENT B0, `(.L_x_110) ;  /* 0x000004c000007945 */ /* 0x000fe20003800200 */
[----:B------:R-:W-:Y:S08]  /*67e0*/  HADD2.F32 R21, -RZ, R29.H1_H1 ;  /* 0x3000001dff157230 */ /* 0x000ff00000004100 */
[----:B------:R-:W3:Y:S02]  /*67f0*/  LDTM.16dp256bit.x4 R4, tmem[UR4] ;  /* 0x00000004000479ee */ /* 0x000ee40008120000 */
[C---:B---3--:R-:W-:Y:S01]  /*6800*/  FMUL R0, R24.reuse, R4 ;  /* 0x0000000418007220 */ /* 0x048fe20000400000 */
[----:B------:R-:W-:Y:S02]  /*6810*/  HADD2.F32 R4, -RZ, R28.H1_H1 ;  /* 0x3000001cff047230 */ /* 0x000fe40000004100 */
[C---:B-1----:R-:W-:Y:S01]  /*6820*/  FMUL R2, R24.reuse, R5 ;  /* 0x0000000518027220 */ /* 0x042fe20000400000 */
[C---:B------:R-:W-:Y:S01]  /*6830*/  FMUL R7, R24.reuse, R7 ;  /* 0x0000000718077220 */ /* 0x040fe20000400000 */
[C---:B------:R-:W-:Y:S01]  /*6840*/  FFMA R0, R27.reuse, R3, R0 ;  /* 0x000000031b007223 */ /* 0x040fe20000000000 */
[C---:B------:R-:W-:Y:S01]  /*6850*/  FMUL R3, R24.reuse, R6 ;  /* 0x0000000618037220 */ /* 0x040fe20000400000 */
[C---:B------:R-:W-:Y:S01]  /*6860*/  FFMA R2, R27.reuse, R4, R2 ;  /* 0x000000041b027223 */ /* 0x040fe20000000002 */
[C---:B------:R-:W-:Y:S01]  /*6870*/  FMUL R4, R24.reuse, R8 ;  /* 0x0000000818047220 */ /* 0x040fe20000400000 */
[C---:B------:R-:W-:Y:S01]  /*6880*/  FMUL R8, R24.reuse, R12 ;  /* 0x0000000c18087220 */ /* 0x040fe20000400000 */
[C---:B------:R-:W-:Y:S01]  /*6890*/  FFMA R3, R27.reuse, R20, R3 ;  /* 0x000000141b037223 */ /* 0x040fe20000000003 */
[----:B------:R-:W-:Y:S01]  /*68a0*/  FMUL R12, R24, R16 ;  /* 0x00000010180c7220 */ /* 0x000fe20000400000 */
[--C-:B------:R-:W-:Y:S01]  /*68b0*/  HADD2.F32 R16, -RZ, R30.reuse.H0_H0 ;  /* 0x2000001eff107230 */ /* 0x100fe20000004100 */
[----:B------:R-:W-:Y:S01]  /*68c0*/  F2FP.F16.F32.PACK_AB R32, R2, R0 ;  /* 0x000000000220723e */ /* 0x000fe200000000ff */
[----:B------:R-:W-:Y:S02]  /*68d0*/  HADD2.F32 R0, -RZ, R30.H1_H1 ;  /* 0x3000001eff007230 */ /* 0x000fe40000004100 */
[C---:B------:R-:W-:Y:S01]  /*68e0*/  FFMA R7, R27.reuse, R21, R7 ;  /* 0x000000151b077223 */ /* 0x040fe20000000007 */
[C---:B------:R-:W-:Y:S01]  /*68f0*/  FMUL R5, R24.reuse, R9 ;  /* 0x0000000918057220 */ /* 0x040fe20000400000 */
[--C-:B------:R-:W-:Y:S02]  /*6900*/  HADD2.F32 R2, -RZ, R31.reuse.H0_H0 ;  /* 0x2000001fff027230 */ /* 0x100fe40000004100 */
[C---:B------:R-:W-:Y:S01]  /*6910*/  FFMA R4, R27.reuse, R16, R4 ;  /* 0x000000101b047223 */ /* 0x040fe20000000004 */
[C---:B------:R-:W-:Y:S01]  /*6920*/  FMUL R6, R24.reuse, R10 ;  /* 0x0000000a18067220 */ /* 0x040fe20000400000 */
[C---:B------:R-:W-:Y:S01]  /*6930*/  FFMA R5, R27.reuse, R0, R5 ;  /* 0x000000001b057223 */ /* 0x040fe20000000005 */
[----:B------:R-:W-:Y:S02]  /*6940*/  HADD2.F32 R16, -RZ, R31.H1_H1 ;  /* 0x3000001fff107230 */ /* 0x000fe40000004100 */
[C---:B------:R-:W-:Y:S01]  /*6950*/  FMUL R11, R24.reuse, R11 ;  /* 0x0000000b180b7220 */ /* 0x040fe20000400000 */
[----:B------:R-:W-:Y:S01]  /*6960*/  FFMA R6, R27, R2, R6 ;  /* 0x000000021b067223 */ /* 0x000fe20000000006 */
[--C-:B------:R-:W-:Y:S01]  /*6970*/  HADD2.F32 R0, -RZ, R36.reuse.H0_H0 ;  /* 0x20000024ff007230 */ /* 0x100fe20000004100 */
[----:B------:R-:W-:Y:S01]  /*6980*/  F2FP.F16.F32.PACK_AB R33, R7, R3 ;  /* 0x000000030721723e */ /* 0x000fe200000000ff */
[----:B------:R-:W-:Y:S02]  /*6990*/  HADD2.F32 R2, -RZ, R36.H1_H1 ;  /* 0x30000024ff027230 */ /* 0x000fe40000004100 */
[C---:B------:R-:W-:Y:S01]  /*69a0*/  FMUL R9, R24.reuse, R13 ;  /* 0x0000000d18097220 */ /* 0x040fe20000400000 */
[--C-:B------:R-:W-:Y:S02]  /*69b0*/  HADD2.F32 R3, -RZ, R37.reuse.H0_H0 ;  /* 0x20000025ff037230 */ /* 0x100fe40000004100 */
[C---:B------:R-:W-:Y:S01]  /*69c0*/  FMUL R10, R24.reuse, R14 ;  /* 0x0000000e180a7220 */ /* 0x040fe20000400000 */
[C---:B------:R-:W-:Y:S01]  /*69d0*/  FFMA R11, R27.reuse, R16, R11 ;  /* 0x000000101b0b7223 */ /* 0x040fe2000000000b */
[C---:B------:R-:W-:Y:S01]  /*69e0*/  FFMA R8, R27.reuse, R0, R8 ;  /* 0x000000001b087223 */ /* 0x040fe20000000008 */
[C---:B------:R-:W-:Y:S01]  /*69f0*/  FFMA R9, R27.reuse, R2, R9 ;  /* 0x000000021b097223 */ /* 0x040fe20000000009 */
[----:B------:R-:W-:Y:S02]  /*6a00*/  HADD2.F32 R0, -RZ, R37.H1_H1 ;  /* 0x30000025ff007230 */ /* 0x000fe40000004100 */
[----:B------:R-:W-:Y:S01]  /*6a10*/  FFMA R10, R27, R3, R10 ;  /* 0x000000031b0a7223 */ /* 0x000fe2000000000a */
[C---:B------:R-:W-:Y:S01]  /*6a20*/  FMUL R15, R24.reuse, R15 ;  /* 0x0000000f180f7220 */ /* 0x040fe20000400000 */
[--C-:B------:R-:W-:Y:S01]  /*6a30*/  HADD2.F32 R2, -RZ, R38.reuse.H0_H0 ;  /* 0x20000026ff027230 */ /* 0x100fe20000004100 */
[----:B------:R-:W-:Y:S01]  /*6a40*/  F2FP.F16.F32.PACK_AB R34, R5, R4 ;  /* 0x000000040522723e */ /* 0x000fe200000000ff */
[----:B------:R-:W-:Y:S02]  /*6a50*/  HADD2.F32 R3, -RZ, R38.H1_H1 ;  /* 0x30000026ff037230 */ /* 0x000fe40000004100 */
[C---:B------:R-:W-:Y:S01]  /*6a60*/  FMUL R13, R24.reuse, R17 ;  /* 0x00000011180d7220 */ /* 0x040fe20000400000 */
[--C-:B------:R-:W-:Y:S02]  /*6a70*/  HADD2.F32 R4, -RZ, R39.reuse.H0_H0 ;  /* 0x20000027ff047230 */ /* 0x100fe40000004100 */
[C---:B------:R-:W-:Y:S01]  /*6a80*/  FMUL R14, R24.reuse, R18 ;  /* 0x00000012180e7220 */ /* 0x040fe20000400000 */
[----:B------:R-:W-:Y:S02]  /*6a90*/  HADD2.F32 R5, -RZ, R39.H1_H1 ;  /* 0x30000027ff057230 */ /* 0x000fe40000004100 */
[C---:B------:R-:W-:Y:S01]  /*6aa0*/  FFMA R15, R27.reuse, R0, R15 ;  /* 0x000000001b0f7223 */ /* 0x040fe2000000000f */
[----:B------:R-:W-:Y:S01]  /*6ab0*/  FMUL R19, R24, R19 ;  /* 0x0000001318137220 */ /* 0x000fe20000400000 */
[C---:B------:R-:W-:Y:S01]  /*6ac0*/  FFMA R12, R27.reuse, R2, R12 ;  /* 0x000000021b0c7223 */ /* 0x040fe2000000000c */
[C---:B------:R-:W-:Y:S01]  /*6ad0*/  FFMA R13, R27.reuse, R3, R13 ;  /* 0x000000031b0d7223 */ /* 0x040fe2000000000d */
[C---:B------:R-:W-:Y:S01]  /*6ae0*/  FFMA R14, R27.reuse, R4, R14 ;  /* 0x000000041b0e7223 */ /* 0x040fe2000000000e */
[----:B------:R-:W-:Y:S01]  /*6af0*/  FFMA R19, R27, R5, R19 ;  /* 0x000000051b137223 */ /* 0x000fe20000000013 */
[----:B------:R-:W-:Y:S02]  /*6b00*/  F2FP.F16.F32.PACK_AB R35, R11, R6 ;  /* 0x000000060b23723e */ /* 0x000fe400000000ff */
[----:B------:R-:W-:Y:S02]  /*6b10*/  F2FP.F16.F32.PACK_AB R8, R9, R8 ;  /* 0x000000080908723e */ /* 0x000fe400000000ff */
[----:B------:R-:W-:Y:S01]  /*6b20*/  F2FP.F16.F32.PACK_AB R9, R15, R10 ;  /* 0x0000000a0f09723e */ /* 0x000fe200000000ff */
[----:B------:R1:W-:Y:S01]  /*6b30*/  STSM.16.M88.4 [R60+0x200], R32 ;  /* 0x000200203c007844 */ /* 0x0003e20000000200 */
[----:B------:R-:W-:Y:S02]  /*6b40*/  F2FP.F16.F32.PACK_AB R10, R13, R12 ;  /* 0x0000000c0d0a723e */ /* 0x000fe400000000ff */
[----:B------:R-:W-:Y:S05]  /*6b50*/  F2FP.F16.F32.PACK_AB R11, R19, R14 ;  /* 0x0000000e130b723e */ /* 0x000fea00000000ff */
[----:B------:R1:W-:Y:S01]  /*6b60*/  STSM.16.M88.4 [R59+0x200], R8 ;  /* 0x000200083b007844 */ /* 0x0003e20000000200 */
[----:B------:R-:W-:Y:S01]  /*6b70*/  @!PT LDS RZ, [RZ] ;  /* 0x00000000fffff984 */ /* 0x000fe20000000800 */
[----:B------:R-:W-:Y:S01]  /*6b80*/  @!PT LDS RZ, [RZ] ;  /* 0x00000000fffff984 */ /* 0x000fe20000000800 */
[----:B------:R-:W-:Y:S01]  /*6b90*/  @!PT LDS RZ, [RZ] ;  /* 0x00000000fffff984 */ /* 0x000fe20000000800 */
[----:B------:R-:W-:Y:S01]  /*6ba0*/  @!PT LDS RZ, [RZ] ;  /* 0x00000000fffff984 */ /* 0x000fe20000000800 */
[----:B------:R3:W-:Y:S07]  /*6bb0*/  MEMBAR.ALL.CTA ;  /* 0x0000000000007992 */ /* 0x0007ee0000008000 */
[----:B---3--:R-:W3:Y:S02]  /*6bc0*/  FENCE.VIEW.ASYNC.S ;  /* 0x00000000000073c6 */ /* 0x008ee40000000000 */
[----:B---3--:R-:W-:Y:S06]  /*6bd0*/  BAR.SYNC.DEFER_BLOCKING 0x1, 0x80 ;  /* 0x0042000000007b1d */ /* 0x008fec0000010000 */
[----:B------:R-:W-:Y:S05]  /*6be0*/  @P0 BRA `(.L_x_111) ;  /* 0x0000000000280947 */ /* 0x000fea0003800000 */
[----:B------:R-:W3:Y:S01]  /*6bf0*/  LDCU.64 UR6, c[0x0][0x348] ;  /* 0x00006900ff0677ac */ /* 0x000ee20008000a00 */
[----:B------:R-:W-:Y:S01]  /*6c00*/  UIADD3 UR4, UPT, UPT, UR44, 0x200, URZ ;  /* 0x000002002c047890 */ /* 0x000fe2000fffe0ff */
[----:B------:R-:W-:Y:S05]  /*6c10*/  UMOV UR51, UR36 ;  /* 0x0000002400337c82 */ /* 0x000fea0008000000 */
[----:B------:R-:W-:Y:S04]  /*6c20*/  MOV R50, UR4 ;  /* 0x0000000400327c02 */ /* 0x000fe80008000f00 */
[----:B------:R-:W-:Y:S01]  /*6c30*/  R2UR UR48, R50 ;  /* 0x00000000323072ca */ /* 0x000fe200000e0000 */
[----:B---3--:R-:W-:Y:S04]  /*6c40*/  UIADD3 UR4, UP0, UPT, UR6, 0x680, URZ ;  /* 0x0000068006047890 */ /* 0x008fe8000ff1e0ff */
[----:B------:R-:W-:Y:S09]  /*6c50*/  UIADD3.X UR5, UPT, UPT, URZ, UR7, URZ, UP0, !UPT ;  /* 0x00000007ff057290 */ /* 0x000ff200087fe4ff */
[----:B------:R3:W-:Y:S01]  /*6c60*/  UTMASTG.3D [UR48], [UR4] ;  /* 0x00000030040073b5 */ /* 0x0007e20008010000 */
[----:B------:R0:W-:Y:S01]  /*6c70*/  UTMACMDFLUSH ;  /* 0x00000000000079b7 */ /* 0x0001e20000000000 */
[----:B---3--:R-:W-:Y:S04]  /*6c80*/  DEPBAR.LE SB0, 0x1 ;  /* 0x000080400000791a */ /* 0x008fe80000000000 */
.L_x_111:
[----:B------:R-:W-:Y:S05]  /*6c90*/  BSYNC.RECONVERGENT B0 ;  /* 0x0000000000007941 */ /* 0x000fea0003800200 */
.L_x_110:
[----:B------:R-:W-:Y:S01]  /*6ca0*/  BAR.SYNC.DEFER_BLOCKING 0x1, 0x80 ;  /* 0x0042000000007b1d */ /* 0x000fe20000010000 */
[----:B------:R-:W-:Y:S01]  /*6cb0*/  ISETP.NE.AND P1, PT, R58, RZ, PT ;  /* 0x000000ff3a00720c */ /* 0x000fe20003f25270 */
[----:B------:R-:W-:Y:S01]  /*6cc0*/  UISETP.NE.AND UP0, UPT, UR47, URZ, UPT ;  /* 0x000000ff2f00728c */ /* 0x000fe2000bf05270 */
[----:B------:R-:W-:Y:S11]  /*6cd0*/  LEA R4, R61, UR44, 0x3 ;  /* 0x0000002c3d047c11 */ /* 0x000ff6000f8e18ff */
[----:B------:R-:W-:Y:S01]  /*6ce0*/  @P1 SHF.L.U32 R3, R55, 0x1f, RZ ;  /* 0x0000001f37031819 */ /* 0x000fe200000006ff */
[----:B------:R-:W-:Y:S06]  /*6cf0*/  BRA.U !UP0, `(.L_x_112) ;  /* 0x0000000108247547 */ /* 0x000fec000b800000 */
[----:B------:R-:W3:Y:S01]  /*6d00*/  S2R R0, SR_CgaCtaId ;  /* 0x0000000000007919 */ /* 0x000ee20000008800 */
[----:B------:R-:W-:Y:S01]  /*6d10*/  IMAD.U32 R2, RZ, RZ, UR46 ;  /* 0x0000002eff027e24 */ /* 0x000fe2000f8e00ff */
[----:B------:R-:W-:Y:S04]  /*6d20*/  UIADD3 UR4, UPT, UPT, UR46, 0x1, URZ ;  /* 0x000000012e047890 */ /* 0x000fe8000fffe0ff */
[----:B------:R-:W-:Y:S01]  /*6d30*/  @P1 LEA R2, R2, UR44, 0x3 ;  /* 0x0000002c02021c11 */ /* 0x000fe2000f8e18ff */
[----:B------:R-:W-:Y:S04]  /*6d40*/  UISETP.NE.AND UP0, UPT, UR4, 0x4, UPT ;  /* 0x000000040400788c */ /* 0x000fe8000bf05270 */
[----:B------:R-:W-:Y:S01]  /*6d50*/  @P1 VIADD R2, R2, 0xa0 ;  /* 0x000000a002021836 */ /* 0x000fe20000000000 */
[----:B------:R-:W-:Y:S04]  /*6d60*/  USEL UR46, UR4, URZ, UP0 ;  /* 0x000000ff042e7287 */ /* 0x000fe80008000000 */
[----:B---3--:R-:W-:Y:S04]  /*6d70*/  @P1 PRMT R0, R0, 0x654, R2 ;  /* 0x0000065400001816 */ /* 0x008fe80000000002 */
[----:B------:R3:W-:Y:S04]  /*6d80*/  @P1 SYNCS.ARRIVE.TRANS64.RED.A1T0 RZ, [R0+URZ], RZ ;  /* 0x000000ff00ff19a7 */ /* 0x0007e800081004ff */
.L_x_112:
[----:B------:R-:W4:Y:S01]  /*6d90*/  @P1 SYNCS.PHASECHK.TRANS64.TRYWAIT P0, [R4+URZ+0x80], R3 ;  /* 0x00008003040015a7 */ /* 0x000f2200080011ff */
[----:B------:R-:W-:Y:S01]  /*6da0*/  BSSY B1, `(.L_x_113) ;  /* 0x0000013000017945 */ /* 0x000fe20003800000 */
[----:B----4-:R-:W-:Y:S03]  /*6db0*/  @P1 SEL R63, RZ, 0x1, !P0 ;  /* 0x00000001ff3f1807 */ /* 0x010fe60004000000 */
[----:B------:R-:W-:Y:S05]  /*6dc0*/  @!P1 BRA `(.L_x_114) ;  /* 0x0000000000409947 */ /* 0x000fea0003800000 */
[----:B------:R-:W-:Y:S01]  /*6dd0*/  ISETP.NE.AND P1, PT, R64, RZ, PT ;  /* 0x000000ff4000720c */ /* 0x000fe20003f25270 */
[----:B------:R-:W-:Y:S01]  /*6de0*/  BSSY B0, `(.L_x_115) ;  /* 0x0000009000007945 */ /* 0x000fe20003800000 */
[----:B------:R-:W-:Y:S11]  /*6df0*/  ISETP.NE.AND P0, PT, R63, RZ, PT ;  /* 0x000000ff3f00720c */ /* 0x000ff60003f05270 */
[----:B------:R-:W-:Y:S05]  /*6e00*/  @P1 IMAD R3, R61, 0x1000, R62 ;  /* 0x000010003d031824 */ /* 0x000fea00078e023e */
[----:B------:R-:W-:Y:S05]  /*6e10*/  @P1 IADD3 R2, PT, PT, R3, UR44, RZ ;  /* 0x0000002c03021c10 */ /* 0x000fea000fffe0ff */
[----:B------:R-:W-:Y:S01]  /*6e20*/  @P1 IMAD.IADD R2, R56, 0x1, R2 ;  /* 0x0000000138021824 */ /* 0x000fe200078e0202 */
[----:B------:R-:W-:Y:S06]  /*6e30*/  @P0 BRA `(.L_x_116) ;  /* 0x00000000000c0947 */ /* 0x000fec0003800000 */
[----:B---3--:R-:W-:Y:S04]  /*6e40*/  SHF.L.U32 R0, R55, 0x1f, RZ ;  /* 0x0000001f37007819 */ /* 0x008fe800000006ff */
[----:B------:R-:W3:Y:S02]  /*6e50*/  SYNCS.PHASECHK.TRANS64.TRYWAIT P0, [R4+URZ+0x80], R0 ;  /* 0x00008000040075a7 */ /* 0x000ee400080011ff */
[----:B---3--:R-:W-:Y:S05]  /*6e60*/  @!P0 BRA `(.L_x_117) ;  /* 0x0000002800088947 */ /* 0x008fea0003800000 */
.L_x_116:
[----:B------:R-:W-:Y:S05]  /*6e70*/  BSYNC B0 ;  /* 0x0000000000007941 */ /* 0x000fea0003800000 */
.L_x_115:
[----:B------:R-:W-:Y:S02]  /*6e80*/  ISETP.NE.AND P0, PT, R64, RZ, PT ;  /* 0x000000ff4000720c */ /* 0x000fe40003f05270 */
[----:B------:R-:W-:Y:S11]  /*6e90*/  IADD3 R61, PT, PT, R61, 0x1, RZ ;  /* 0x000000013d3d7810 */ /* 0x000ff60007ffe0ff */
[----:B------:R-:W-:Y:S05]  /*6ea0*/  @P0 WARPSYNC.ALL ;  /* 0x0000000000000948 */ /* 0x000fea0003800000 */
[----:B------:R4:W1:Y:S04]  /*6eb0*/  @P0 LDSM.16.M88.4 R28, [R3+UR44+0x200] ;  /* 0x0002002c031c083b */ /* 0x0008680008000200 */
[----:B------:R4:W1:Y:S02]  /*6ec0*/  @P0 LDSM.16.M88.4 R36, [R2+0x200] ;  /* 0x000200000224083b */ /* 0x0008640000000200 */
.L_x_114:
[----:B------:R-:W-:Y:S05]  /*6ed0*/  BSYNC B1 ;  /* 0x0000000000017941 */ /* 0x000fea0003800000 */
.L_x_113:
[----:B---3--:R-:W-:Y:S05]  /*6ee0*/  VIADD R0, R25, 0x20 ;  /* 0x0000002019007836 */ /* 0x008fea0000000000 */
[----:B------:R-:W-:Y:S04]  /*6ef0*/  SHF.R.U32.HI R0, RZ, 0x15, R0 ;  /* 0x00000015ff007819 */ /* 0x000fe80000011600 */
[----:B------:R-:W-:Y:S11]  /*6f00*/  LOP3.LUT P0, RZ, R0, 0x3, R46, 0x48, !PT ;  /* 0x0000000300ff7812 */ /* 0x000ff6000780482e */
[----:B------:R-:W-:Y:S02]  /*6f10*/  @!UPT UIADD3 URZ, UPT, UPT, URZ, URZ, URZ ;  /* 0x000000fffffff290 */ /* 0x000fe4000fffe0ff */
[----:B------:R-:W-:Y:S05]  /*6f20*/  @!P0 BRA `(.L_x_118) ;  /* 0x0000000000408947 */ /* 0x000fea0003800000 */
[----:B------:R-:W3:Y:S01]  /*6f30*/  LDCU.64 UR8, c[0x4][0x70] ;  /* 0x01000e00ff0877ac */ /* 0x000ee20008000a00 */
[----:B----4-:R-:W-:Y:S01]  /*6f40*/  MOV R3, 0x0 ;  /* 0x0000000000037802 */ /* 0x010fe20000000f00 */
[----:B------:R-:W-:Y:S02]  /*6f50*/  HFMA2 R12, -RZ, RZ, 0, 5.9604644775390625e-08 ;  /* 0x00000001ff0c7431 */ /* 0x000fe400000001ff */
[----:B-1----:R-:W-:Y:S02]  /*6f60*/  IMAD.MOV.U32 R8, RZ, RZ, 0x192 ;  /* 0x00000192ff087424 */ /* 0x002fe400078e00ff */
[----:B------:R-:W-:Y:S01]  /*6f70*/  IMAD.MOV.U32 R13, RZ, RZ, RZ ;  /* 0x000000ffff0d7224 */ /* 0x000fe200078e00ff */
[----:B------:R-:W1:Y:S01]  /*6f80*/  LDCU.64 UR6, c[0x4][0x78] ;  /* 0x01000f00ff0677ac */ /* 0x000e620008000a00 */
[----:B------:R-:W4:Y:S01]  /*6f90*/  LDC.64 R2, c[0x4][R3] ;  /* 0x0100000003027b82 */ /* 0x000f220000000a00 */
[----:B------:R-:W5:Y:S01]  /*6fa0*/  LDCU.64 UR4, c[0x4][0x10] ;  /* 0x01000200ff0477ac */ /* 0x000f620008000a00 */
[----:B---3--:R-:W-:Y:S01]  /*6fb0*/  MOV R5, UR9 ;  /* 0x0000000900057c02 */ /* 0x008fe20008000f00 */
[----:B------:R-:W-:Y:S01]  /*6fc0*/  IMAD.U32 R4, RZ, RZ, UR8 ;  /* 0x00000008ff047e24 */ /* 0x000fe2000f8e00ff */
[----:B-1----:R-:W-:Y:S01]  /*6fd0*/  MOV R7, UR7 ;  /* 0x0000000700077c02 */ /* 0x002fe20008000f00 */
[----:B------:R-:W-:Y:S01]  /*6fe0*/  IMAD.U32 R6, RZ, RZ, UR6 ;  /* 0x00000006ff067e24 */ /* 0x000fe2000f8e00ff */
[----:B-----5:R-:W-:Y:S01]  /*6ff0*/  MOV R11, UR5 ;  /* 0x00000005000b7c02 */ /* 0x020fe20008000f00 */
[----:B------:R-:W-:Y:S02]  /*7000*/  IMAD.U32 R10, RZ, RZ, UR4 ;  /* 0x00000004ff0a7e24 */ /* 0x000fe4000f8e00ff */
[----:B------:R-:W-:Y:S07]  /*7010*/  LEPC R20, `(.L_x_118) ;  /* 0x000000001014794e */ /* 0x000fee0000000000 */
[----:B--2-4-:R-:W-:Y:S05]  /*7020*/  CALL.ABS.NOINC R2 ;  /* 0x0000000002007343 */ /* 0x014fea0003c00000 */
.L_x_118:
[----:B------:R-:W-:Y:S01]  /*7030*/  ISETP.NE.AND P6, PT, R58, RZ, PT ;  /* 0x000000ff3a00720c */ /* 0x000fe20003fc5270 */
[----:B------:R-:W-:Y:S05]  /*7040*/  WARPSYNC.ALL ;  /* 0x0000000000007948 */ /* 0x000fea0003800000 */
[----:B------:R-:W-:Y:S01]  /*7050*/  R2UR UR4, R25 ;  /* 0x00000000190472ca */ /* 0x000fe200000e0000 */
[--C-:B-1--4-:R-:W-:Y:S01]  /*7060*/  HADD2.F32 R3, -RZ, R28.reuse.H0_H0 ;  /* 0x2000001cff037230 */ /* 0x112fe20000004100 */
[----:B------:R-:W1:Y:S01]  /*7070*/  S2R R65, SR_CgaCtaId ;  /* 0x0000000000417919 */ /* 0x000e620000008800 */
[--C-:B------:R-:W-:Y:S01]  /*7080*/  HADD2.F32 R20, -RZ, R29.reuse.H0_H0 ;  /* 0x2000001dff147230 */ /* 0x100fe20000004100 */
[----:B------:R-:W-:Y:S01]  /*7090*/  ISETP.NE.AND P0, PT, R57, RZ, PT ;  /* 0x000000ff3900720c */ /* 0x000fe20003f05270 */
[----:B------:R-:W-:Y:S01]  /*70a0*/  HADD2.F32 R21, -RZ, R29.H1_H1 ;  /* 0x3000001dff157230 */ /* 0x000fe20000004100 */
[----:B------:R-:W-:Y:S07]  /*70b0*/  BSSY.RECONVERGENT B0, `(.L_x_119) ;  /* 0x0000051000007945 */ /* 0x000fee0003800200 */
[----:B------:R-:W3:Y:S02]  /*70c0*/  LDTM.16dp256bit.x4 R4, tmem[UR4+0x20] ;  /* 0x00002004000479ee */ /* 0x000ee40008120000 */
[C---:B---3--:R-:W-:Y:S01]  /*70d0*/  FMUL R0, R24.reuse, R4 ;  /* 0x0000000418007220 */ /* 0x048fe20000400000 */
[----:B------:R-:W-:Y:S02]  /*70e0*/  HADD2.F32 R4, -RZ, R28.H1_H1 ;  /* 0x3000001cff047230 */ /* 0x000fe40000004100 */
[C---:B------:R-:W-:Y:S01]  /*70f0*/  FMUL R2, R24.reuse, R5 ;  /* 0x0000000518027220 */ /* 0x040fe20000400000 */
[C---:B------:R-:W-:Y:S01]  /*7100*/  FMUL R7, R24.reuse, R7 ;  /* 0x0000000718077220 */ /* 0x040fe20000400000 */
[C---:B------:R-:W-:Y:S01]  /*7110*/  FFMA R0, R27.reuse, R3, R0 ;  /* 0x000000031b007223 */ /* 0x040fe20000000000 */
[C---:B------:R-:W-:Y:S01]  /*7120*/  FMUL R3, R24.reuse, R6 ;  /* 0x0000000618037220 */ /* 0x040fe20000400000 */
[C---:B------:R-:W-:Y:S01]  /*7130*/  FFMA R2, R27.reuse, R4, R2 ;  /* 0x000000041b027223 */ /* 0x040fe20000000002 */
[C---:B------:R-:W-:Y:S01]  /*7140*/  FMUL R4, R24.reuse, R8 ;  /* 0x0000000818047220 */ /* 0x040fe20000400000 */
[----:B------:R-:W-:Y:S01]  /*7150*/  FMUL R8, R24, R12 ;  /* 0x0000000c18087220 */ /* 0x000fe20000400000 */
[C---:B------:R-:W-:Y:S01]  /*7160*/  FFMA R3, R27.reuse, R20, R3 ;  /* 0x000000141b037223 */ /* 0x040fe20000000003 */
[----:B------:R-:W-:Y:S01]  /*7170*/  FFMA R7, R27, R21, R7 ;  /* 0x000000151b077223 */ /* 0x000fe20000000007 */
[----:B------:R-:W-:Y:S01]  /*7180*/  F2FP.F16.F32.PACK_AB R32, R2, R0 ;  /* 0x000000000220723e */ /* 0x000fe200000000ff */
[C---:B------:R-:W-:Y:S01]  /*7190*/  FMUL R12, R24.reuse, R16 ;  /* 0x00000010180c7220 */ /* 0x040fe20000400000 */
[--C-:B------:R-:W-:Y:S02]  /*71a0*/  HADD2.F32 R16, -RZ, R30.reuse.H0_H0 ;  /* 0x2000001eff107230 */ /* 0x100fe40000004100 */
[C---:B------:R-:W-:Y:S01]  /*71b0*/  FMUL R5, R24.reuse, R9 ;  /* 0x0000000918057220 */ /* 0x040fe20000400000 */
[----:B------:R-:W-:Y:S01]  /*71c0*/  F2FP.F16.F32.PACK_AB R33, R7, R3 ;  /* 0x000000030721723e */ /* 0x000fe200000000ff */
[----:B------:R-:W-:Y:S02]  /*71d0*/  HADD2.F32 R0, -RZ, R30.H1_H1 ;  /* 0x3000001eff007230 */ /* 0x000fe40000004100 */
[C---:B------:R-:W-:Y:S01]  /*71e0*/  FMUL R6, R24.reuse, R10 ;  /* 0x0000000a18067220 */ /* 0x040fe20000400000 */
[--C-:B------:R-:W-:Y:S02]  /*71f0*/  HADD2.F32 R2, -RZ, R31.reuse.H0_H0 ;  /* 0x2000001fff027230 */ /* 0x100fe40000004100 */
[C---:B------:R-:W-:Y:S01]  /*7200*/  FMUL R11, R24.reuse, R11 ;  /* 0x0000000b180b7220 */ /* 0x040fe20000400000 */
[----:B------:R-:W-:Y:S02]  /*7210*/  HADD2.F32 R3, -RZ, R31.H1_H1 ;  /* 0x3000001fff037230 */ /* 0x000fe40000004100 */
[C---:B------:R-:W-:Y:S01]  /*7220*/  FFMA R4, R27.reuse, R16, R4 ;  /* 0x000000101b047223 */ /* 0x040fe20000000004 */
[C---:B------:R-:W-:Y:S01]  /*7230*/  FFMA R5, R27.reuse, R0, R5 ;  /* 0x000000001b057223 */ /* 0x040fe20000000005 */
[C---:B------:R-:W-:Y:S01]  /*7240*/  FFMA R6, R27.reuse, R2, R6 ;  /* 0x000000021b067223 */ /* 0x040fe20000000006 */
[--C-:B------:R-:W-:Y:S02]  /*7250*/  HADD2.F32 R0, -RZ, R36.reuse.H0_H0 ;  /* 0x20000024ff007230 */ /* 0x100fe40000004100 */
[----:B------:R-:W-:Y:S01]  /*7260*/  FFMA R11, R27, R3, R11 ;  /* 0x000000031b0b7223 */ /* 0x000fe2000000000b */
[----:B------:R-:W-:Y:S01]  /*7270*/  HADD2.F32 R2, -RZ, R36.H1_H1 ;  /* 0x30000024ff027230 */ /* 0x000fe20000004100 */
[----:B------:R-:W-:Y:S01]  /*7280*/  F2FP.F16.F32.PACK_AB R34, R5, R4 ;  /* 0x000000040522723e */ /* 0x000fe200000000ff */
[C---:B------:R-:W-:Y:S01]  /*7290*/  FMUL R9, R24.reuse, R13 ;  /* 0x0000000d18097220 */ /* 0x040fe20000400000 */
[--C-:B------:R-:W-:Y:S01]  /*72a0*/  HADD2.F32 R3, -RZ, R37.reuse.H0_H0 ;  /* 0x20000025ff037230 */ /* 0x100fe20000004100 */
[----:B------:R-:W-:Y:S01]  /*72b0*/  F2FP.F16.F32.PACK_AB R35, R11, R6 ;  /* 0x000000060b23723e */ /* 0x000fe200000000ff */
[C---:B------:R-:W-:Y:S01]  /*72c0*/  FMUL R10, R24.reuse, R14 ;  /* 0x0000000e180a7220 */ /* 0x040fe20000400000 */
[C---:B------:R-:W-:Y:S01]  /*72d0*/  FFMA R8, R27.reuse, R0, R8 ;  /* 0x000000001b087223 */ /* 0x040fe20000000008 */
[C---:B------:R-:W-:Y:S01]  /*72e0*/  FFMA R9, R27.reuse, R2, R9 ;  /* 0x000000021b097223 */ /* 0x040fe20000000009 */
[----:B------:R-:W-:Y:S01]  /*72f0*/  HADD2.F32 R0, -RZ, R37.H1_H1 ;  /* 0x30000025ff007230 */ /* 0x000fe20000004100 */
[----:B------:R3:W-:Y:S01]  /*7300*/  STSM.16.M88.4 [R60+0x1200], R32 ;  /* 0x001200203c007844 */ /* 0x0007e20000000200 */
[----:B------:R-:W-:Y:S01]  /*7310*/  FFMA R10, R27, R3, R10 ;  /* 0x000000031b0a7223 */ /* 0x000fe2000000000a */
[C---:B------:R-:W-:Y:S01]  /*7320*/  FMUL R15, R24.reuse, R15 ;  /* 0x0000000f180f7220 */ /* 0x040fe20000400000 */
[----:B------:R-:W-:Y:S01]  /*7330*/  F2FP.F16.F32.PACK_AB R8, R9, R8 ;  /* 0x000000080908723e */ /* 0x000fe200000000ff */
[--C-:B------:R-:W-:Y:S02]  /*7340*/  HADD2.F32 R2, -RZ, R38.reuse.H0_H0 ;  /* 0x20000026ff027230 */ /* 0x100fe40000004100 */
[C---:B------:R-:W-:Y:S01]  /*7350*/  FMUL R13, R24.reuse, R17 ;  /* 0x00000011180d7220 */ /* 0x040fe20000400000 */
[----:B------:R-:W-:Y:S02]  /*7360*/  HADD2.F32 R3, -RZ, R38.H1_H1 ;  /* 0x30000026ff037230 */ /* 0x000fe40000004100 */
[C---:B------:R-:W-:Y:S01]  /*7370*/  FMUL R14, R24.reuse, R18 ;  /* 0x00000012180e7220 */ /* 0x040fe20000400000 */
[--C-:B------:R-:W-:Y:S02]  /*7380*/  HADD2.F32 R4, -RZ, R39.reuse.H0_H0 ;  /* 0x20000027ff047230 */ /* 0x100fe40000004100 */
[C---:B------:R-:W-:Y:S01]  /*7390*/  FFMA R15, R27.reuse, R0, R15 ;  /* 0x000000001b0f7223 */ /* 0x040fe2000000000f */
[----:B------:R-:W-:Y:S01]  /*73a0*/  MOV R0, UR46 ;  /* 0x0000002e00007c02 */ /* 0x000fe20008000f00 */
[----:B------:R-:W-:Y:S02]  /*73b0*/  HADD2.F32 R5, -RZ, R39.H1_H1 ;  /* 0x30000027ff057230 */ /* 0x000fe40000004100 */
[----:B------:R-:W-:Y:S01]  /*73c0*/  FMUL R19, R24, R19 ;  /* 0x0000001318137220 */ /* 0x000fe20000400000 */
[C---:B------:R-:W-:Y:S01]  /*73d0*/  FFMA R12, R27.reuse, R2, R12 ;  /* 0x000000021b0c7223 */ /* 0x040fe2000000000c */
[C---:B------:R-:W-:Y:S01]  /*73e0*/  FFMA R13, R27.reuse, R3, R13 ;  /* 0x000000031b0d7223 */ /* 0x040fe2000000000d */
[C---:B------:R-:W-:Y:S01]  /*73f0*/  FFMA R14, R27.reuse, R4, R14 ;  /* 0x000000041b0e7223 */ /* 0x040fe2000000000e */
[----:B------:R-:W-:Y:S01]  /*7400*/  FFMA R19, R27, R5, R19 ;  /* 0x000000051b137223 */ /* 0x000fe20000000013 */
[----:B------:R-:W-:Y:S02]  /*7410*/  F2FP.F16.F32.PACK_AB R9, R15, R10 ;  /* 0x0000000a0f09723e */ /* 0x000fe400000000ff */
[----:B------:R-:W-:Y:S02]  /*7420*/  F2FP.F16.F32.PACK_AB R10, R13, R12 ;  /* 0x0000000c0d0a723e */ /* 0x000fe400000000ff */
[----:B------:R-:W-:Y:S02]  /*7430*/  F2FP.F16.F32.PACK_AB R11, R19, R14 ;  /* 0x0000000e130b723e */ /* 0x000fe400000000ff */
[----:B------:R-:W-:Y:S02]  /*7440*/  @P6 LEA R0, R0, UR44, 0x3 ;  /* 0x0000002c00006c11 */ /* 0x000fe4000f8e18ff */
[----:B------:R-:W-:Y:S01]  /*7450*/  LEA R2, R61, UR44, 0x3 ;  /* 0x0000002c3d027c11 */ /* 0x000fe2000f8e18ff */
[----:B------:R3:W-:Y:S01]  /*7460*/  STSM.16.M88.4 [R59+0x1200], R8 ;  /* 0x001200083b007844 */ /* 0x0007e20000000200 */
[----:B------:R-:W-:Y:S02]  /*7470*/  @P6 IADD3 R0, PT, PT, R0, 0xa0, RZ ;  /* 0x000000a000006810 */ /* 0x000fe40007ffe0ff */
[----:B------:R-:W-:Y:S01]  /*7480*/  @P6 SHF.L.U32 R3, R55, 0x1f, RZ ;  /* 0x0000001f37036819 */ /* 0x000fe200000006ff */
[----:B------:R-:W-:Y:S01]  /*7490*/  @!PT LDS RZ, [RZ] ;  /* 0x00000000fffff984 */ /* 0x000fe20000000800 */
[----:B------:R-:W-:Y:S01]  /*74a0*/  @!PT LDS RZ, [RZ] ;  /* 0x00000000fffff984 */ /* 0x000fe20000000800 */
[----:B------:R-:W-:Y:S01]  /*74b0*/  @!PT LDS RZ, [RZ] ;  /* 0x00000000fffff984 */ /* 0x000fe20000000800 */
[----:B------:R-:W-:Y:S01]  /*74c0*/  @!PT LDS RZ, [RZ] ;  /* 0x00000000fffff984 */ /* 0x000fe20000000800 */
[----:B------:R4:W-:Y:S06]  /*74d0*/  MEMBAR.ALL.CTA ;  /* 0x0000000000007992 */ /* 0x0009ec0000008000 */
[----:B----4-:R-:W4:Y:S01]  /*74e0*/  FENCE.VIEW.ASYNC.S ;  /* 0x00000000000073c6 */ /* 0x010f220000000000 */
[----:B-1----:R-:W-:Y:S01]  /*74f0*/  @P6 PRMT R0, R65, 0x654, R0 ;  /* 0x0000065441006816 */ /* 0x002fe20000000000 */
[----:B----4-:R-:W-:Y:S06]  /*7500*/  BAR.SYNC.DEFER_BLOCKING 0x1, 0x80 ;  /* 0x0042000000007b1d */ /* 0x010fec0000010000 */
[----:B------:R-:W-:Y:S05]  /*7510*/  @P0 BRA `(.L_x_120) ;  /* 0x0000000000280947 */ /* 0x000fea0003800000 */
[----:B------:R-:W1:Y:S01]  /*7520*/  LDCU.64 UR6, c[0x0][0x348] ;  /* 0x00006900ff0677ac */ /* 0x000e620008000a00 */
[----:B------:R-:W-:Y:S02]  /*7530*/  UIADD3 UR9, UPT, UPT, UR49, 0x20, URZ ;  /* 0x0000002031097890 */ /* 0x000fe4000fffe0ff */
[----:B------:R-:W-:Y:S01]  /*7540*/  UIADD3 UR8, UPT, UPT, UR44, 0x1200, URZ ;  /* 0x000012002c087890 */ /* 0x000fe2000fffe0ff */
[----:B------:R-:W-:Y:S01]  /*7550*/  UMOV UR10, UR50 ;  /* 0x00000032000a7c82 */ /* 0x000fe20008000000 */
[----:B------:R-:W-:Y:S01]  /*7560*/  UMOV UR11, UR36 ;  /* 0x00000024000b7c82 */ /* 0x000fe20008000000 */
[----:B-1----:R-:W-:Y:S04]  /*7570*/  UIADD3 UR4, UP0, UPT, UR6, 0x680, URZ ;  /* 0x0000068006047890 */ /* 0x002fe8000ff1e0ff */
[----:B------:R-:W-:Y:S09]  /*7580*/  UIADD3.X UR5, UPT, UPT, URZ, UR7, URZ, UP0, !UPT ;  /* 0x00000007ff057290 */ /* 0x000ff200087fe4ff */
[----:B------:R1:W-:Y:S01]  /*7590*/  UTMASTG.3D [UR8], [UR4] ;  /* 0x00000008040073b5 */ /* 0x0003e20008010000 */
[----:B------:R0:W-:Y:S01]  /*75a0*/  UTMACMDFLUSH ;  /* 0x00000000000079b7 */ /* 0x0001e20000000000 */
[----:B-1----:R-:W-:Y:S04]  /*75b0*/  DEPBAR.LE SB0, 0x1 ;  /* 0x000080400000791a */ /* 0x002fe80000000000 */
.L_x_120:
[----:B------:R-:W-:Y:S05]  /*75c0*/  BSYNC.RECONVERGENT B0 ;  /* 0x0000000000007941 */ /* 0x000fea0003800200 */
.L_x_119:
[----:B------:R-:W-:Y:S01]  /*75d0*/  BAR.SYNC.DEFER_BLOCKING 0x1, 0x80 ;  /* 0x0042000000007b1d */ /* 0x000fe20000010000 */
[----:B------:R-:W-:Y:S04]  /*75e0*/  UIADD3 UR4, UPT, UPT, UR46, 0x1, URZ ;  /* 0x000000012e047890 */ /* 0x000fe8000fffe0ff */
[----:B------:R-:W-:Y:S04]  /*75f0*/  UISETP.NE.AND UP0, UPT, UR4, 0x4, UPT ;  /* 0x000000040400788c */ /* 0x000fe8000bf05270 */
[----:B------:R-:W-:Y:S01]  /*7600*/  USEL UR45, UR4, URZ, UP0 ;  /* 0x000000ff042d7287 */ /* 0x000fe20008000000 */
[----:B------:R1:W-:Y:S01]  /*7610*/  @P6 SYNCS.ARRIVE.TRANS64.RED.A1T0 RZ, [R0+URZ], RZ ;  /* 0x000000ff00ff69a7 */ /* 0x0003e200081004ff */
[----:B------:R-:W-:Y:S01]  /*7620*/  BSSY B1, `(.L_x_121) ;  /* 0x0000014000017945 */ /* 0x000fe20003800000 */
[----:B------:R-:W4:Y:S02]  /*7630*/  @P6 SYNCS.PHASECHK.TRANS64.TRYWAIT P0, [R2+URZ+0x80], R3 ;  /* 0x00008003020065a7 */ /* 0x000f2400080011ff */
[----:B----4-:R-:W-:Y:S01]  /*7640*/  @P6 SEL R63, RZ, 0x1, !P0 ;  /* 0x00000001ff3f6807 */ /* 0x010fe20004000000 */
[----:B-1----:R-:W-:Y:S06]  /*7650*/  @!P6 BRA `(.L_x_122) ;  /* 0x000000000040e947 */ /* 0x002fec0003800000 */
[----:B------:R-:W-:Y:S01]  /*7660*/  ISETP.NE.AND P1, PT, R64, RZ, PT ;  /* 0x000000ff4000720c */ /* 0x000fe20003f25270 */
[----:B------:R-:W-:Y:S01]  /*7670*/  BSSY B0, `(.L_x_123) ;  /* 0x0000009000007945 */ /* 0x000fe20003800000 */
[----:B------:R-:W-:Y:S11]  /*7680*/  ISETP.NE.AND P0, PT, R63, RZ, PT ;  /* 0x000000ff3f00720c */ /* 0x000ff60003f05270 */
[----:B------:R-:W-:Y:S05]  /*7690*/  @P1 IMAD R3, R61, 0x1000, R62 ;  /* 0x000010003d031824 */ /* 0x000fea00078e023e */
[----:B------:R-:W-:Y:S05]  /*76a0*/  @P1 IADD3 R0, PT, PT, R3, UR44, RZ ;  /* 0x0000002c03001c10 */ /* 0x000fea000fffe0ff */
[----:B------:R-:W-:Y:S01]  /*76b0*/  @P1 IMAD.IADD R0, R56, 0x1, R0 ;  /* 0x0000000138001824 */ /* 0x000fe200078e0200 */
[----:B------:R-:W-:Y:S06]  /*76c0*/  @P0 BRA `(.L_x_124) ;  /* 0x00000000000c0947 */ /* 0x000fec0003800000 */
[----:B------:R-:W-:Y:S04]  /*76d0*/  SHF.L.U32 R4, R55, 0x1f, RZ ;  /* 0x0000001f37047819 */ /* 0x000fe800000006ff */
[----:B------:R-:W1:Y:S02]  /*76e0*/  SYNCS.PHASECHK.TRANS64.TRYWAIT P0, [R2+URZ+0x80], R4 ;  /* 0x00008004020075a7 */ /* 0x000e6400080011ff */
[----:B-1----:R-:W-:Y:S05]  /*76f0*/  @!P0 BRA `(.L_x_125) ;  /* 0x0000001c00f88947 */ /* 0x002fea0003800000 */
.L_x_124:
[----:B------:R-:W-:Y:S05]  /*7700*/  BSYNC B0 ;  /* 0x0000000000007941 */ /* 0x000fea0003800000 */
.L_x_123:
[----:B------:R-:W-:Y:S02]  /*7710*/  ISETP.NE.AND P0, PT, R64, RZ, PT ;  /* 0x000000ff4000720c */ /* 0x000fe40003f05270 */
[----:B------:R-:W-:Y:S11]  /*7720*/  IADD3 R61, PT, PT, R61, 0x1, RZ ;  /* 0x000000013d3d7810 */ /* 0x000ff60007ffe0ff */
[----:B------:R-:W-:Y:S05]  /*7730*/  @P0 WARPSYNC.ALL ;  /* 0x0000000000000948 */ /* 0x000fea0003800000 */
[----:B------:R4:W1:Y:S04]  /*7740*/  @P0 LDSM.16.M88.4 R28, [R3+UR44+0x200] ;  /* 0x0002002c031c083b */ /* 0x0008680008000200 */
[----:B------:R4:W1:Y:S02]  /*7750*/  @P0 LDSM.16.M88.4 R36, [R0+0x200] ;  /* 0x000200000024083b */ /* 0x0008640000000200 */
.L_x_122:
[----:B------:R-:W-:Y:S05]  /*7760*/  BSYNC B1 ;  /* 0x0000000000017941 */ /* 0x000fea0003800000 */
.L_x_121:
[----:B----4-:R-:W-:Y:S05]  /*7770*/  VIADD R0, R25, 0x40 ;  /* 0x0000004019007836 */ /* 0x010fea0000000000 */
[----:B------:R-:W-:Y:S04]  /*7780*/  SHF.R.U32.HI R0, RZ, 0x15, R0 ;  /* 0x00000015ff007819 */ /* 0x000fe80000011600 */
[----:B------:R-:W-:Y:S11]  /*7790*/  LOP3.LUT P0, RZ, R0, 0x3, R46, 0x48, !PT ;  /* 0x0000000300ff7812 */ /* 0x000ff6000780482e */
[----:B------:R-:W-:Y:S02]  /*77a0*/  @!UPT UIADD3 URZ, UPT, UPT, URZ, URZ, URZ ;  /* 0x000000fffffff290 */ /* 0x000fe4000fffe0ff */
[----:B------:R-:W-:Y:S05]  /*77b0*/  @!P0 BRA `(.L_x_126) ;  /* 0x0000000000408947 */ /* 0x000fea0003800000 */
[----:B------:R-:W4:Y:S01]  /*77c0*/  LDCU.64 UR8, c[0x4][0x70] ;  /* 0x01000e00ff0877ac */ /* 0x000f220008000a00 */
[----:B------:R-:W-:Y:S01]  /*77d0*/  MOV R3, 0x0 ;  /* 0x0000000000037802 */ /* 0x000fe20000000f00 */
[----:B------:R-:W-:Y:S02]  /*77e0*/  HFMA2 R12, -RZ, RZ, 0, 5.9604644775390625e-08 ;  /* 0x00000001ff0c7431 */ /* 0x000fe400000001ff */
[----:B---3--:R-:W-:Y:S02]  /*77f0*/  IMAD.MOV.U32 R8, RZ, RZ, 0x192 ;  /* 0x00000192ff087424 */ /* 0x008fe400078e00ff */
[----:B------:R-:W-:Y:S01]  /*7800*/  IMAD.MOV.U32 R13, RZ, RZ, RZ ;  /* 0x000000ffff0d7224 */ /* 0x000fe200078e00ff */
[----:B------:R-:W3:Y:S01]  /*7810*/  LDCU.64 UR6, c[0x4][0x78] ;  /* 0x01000f00ff0677ac */ /* 0x000ee20008000a00 */
[----:B-1----:R-:W1:Y:S01]  /*7820*/  LDC.64 R2, c[0x4][R3] ;  /* 0x0100000003027b82 */ /* 0x002e620000000a00 */
[----:B------:R-:W5:Y:S01]  /*7830*/  LDCU.64 UR4, c[0x4][0x10] ;  /* 0x01000200ff0477ac */ /* 0x000f620008000a00 */
[----:B----4-:R-:W-:Y:S01]  /*7840*/  MOV R5, UR9 ;  /* 0x0000000900057c02 */ /* 0x010fe20008000f00 */
[----:B------:R-:W-:Y:S01]  /*7850*/  IMAD.U32 R4, RZ, RZ, UR8 ;  /* 0x00000008ff047e24 */ /* 0x000fe2000f8e00ff */
[----:B---3--:R-:W-:Y:S01]  /*7860*/  MOV R7, UR7 ;  /* 0x0000000700077c02 */ /* 0x008fe20008000f00 */
[----:B------:R-:W-:Y:S01]  /*7870*/  IMAD.U32 R6, RZ, RZ, UR6 ;  /* 0x00000006ff067e24 */ /* 0x000fe2000f8e00ff */
[----:B-----5:R-:W-:Y:S01]  /*7880*/  MOV R11, UR5 ;  /* 0x00000005000b7c02 */ /* 0x020fe20008000f00 */
[----:B------:R-:W-:Y:S02]  /*7890*/  IMAD.U32 R10, RZ, RZ, UR4 ;  /* 0x00000004ff0a7e24 */ /* 0x000fe4000f8e00ff */
[----:B------:R-:W-:Y:S07]  /*78a0*/  LEPC R20, `(.L_x_126) ;  /* 0x000000001014794e */ /* 0x000fee0000000000 */
[----:B-12---:R-:W-:Y:S05]  /*78b0*/  CALL.ABS.NOINC R2 ;  /* 0x0000000002007343 */ /* 0x006fea0003c00000 */
.L_x_126:
[----:B------:R-:W-:Y:S01]  /*78c0*/  ISETP.NE.AND P6, PT, R58, RZ, PT ;  /* 0x000000ff3a00720c */ /* 0x000fe20003fc5270 */
[----:B------:R-:W-:Y:S05]  /*78d0*/  WARPSYNC.ALL ;  /* 0x0000000000007948 */ /* 0x000fea0003800000 */
[----:B------:R-:W-:Y:S01]  /*78e0*/  R2UR UR4, R25 ;  /* 0x00000000190472ca */ /* 0x000fe200000e0000 */
[--C-:B-1----:R-:W-:Y:S01]  /*78f0*/  HADD2.F32 R3, -RZ, R28.reuse.H0_H0 ;  /* 0x2000001cff037230 */ /* 0x102fe20000004100 */
[----:B------:R-:W-:Y:S01]  /*7900*/  ISETP.NE.AND P0, PT, R57, RZ, PT ;  /* 0x000000ff3900720c */ /* 0x000fe20003f05270 */
[--C-:B------:R-:W-:Y:S01]  /*7910*/  HADD2.F32 R20, -RZ, R29.reuse.H0_H0 ;  /* 0x2000001dff147230 */ /* 0x100fe20000004100 */
[----:B------:R-:W-:Y:S01]  /*7920*/  BSSY.RECONVERGENT B0, `(.L_x_127) ;  /* 0x0000052000007945 */ /* 0x000fe20003800200 */
[----:B------:R-:W-:Y:S08]  /*7930*/  HADD2.F32 R21, -RZ, R29.H1_H1 ;  /* 0x3000001dff157230 */ /* 0x000ff00000004100 */
[----:B---3--:R-:W1:Y:S02]  /*7940*/  LDTM.16dp256bit.x4 R4, tmem[UR4+0x40] ;  /* 0x00004004000479ee */ /* 0x008e640008120000 */
[C---:B-1----:R-:W-:Y:S01]  /*7950*/  FMUL R0, R24.reuse, R4 ;  /* 0x0000000418007220 */ /* 0x042fe20000400000 */
[----:B------:R-:W-:Y:S02]  /*7960*/  HADD2.F32 R4, -RZ, R28.H1_H1 ;  /* 0x3000001cff047230 */ /* 0x000fe40000004100 */
[C---:B------:R-:W-:Y:S01]  /*7970*/  FMUL R2, R24.reuse, R5 ;  /* 0x0000000518027220 */ /* 0x040fe20000400000 */
[C---:B------:R-:W-:Y:S01]  /*7980*/  FMUL R7, R24.reuse, R7 ;  /* 0x0000000718077220 */ /* 0x040fe20000400000 */
[C---:B------:R-:W-:Y:S01]  /*7990*/  FFMA R0, R27.reuse, R3, R0 ;  /* 0x000000031b007223 */ /* 0x040fe20000000000 */
[C---:B------:R-:W-:Y:S01]  /*79a0*/  FMUL R3, R24.reuse, R6 ;  /* 0x0000000618037220 */ /* 0x040fe20000400000 */
[C---:B------:R-:W-:Y:S01]  /*79b0*/  FFMA R2, R27.reuse, R4, R2 ;  /* 0x000000041b027223 */ /* 0x040fe20000000002 */
[C---:B------:R-:W-:Y:S01]  /*79c0*/  FMUL R4, R24.reuse, R8 ;  /* 0x0000000818047220 */ /* 0x040fe20000400000 */
[C---:B------:R-:W-:Y:S01]  /*79d0*/  FMUL R8, R24.reuse, R12 ;  /* 0x0000000c18087220 */ /* 0x040fe20000400000 */
[----:B------:R-:W-:Y:S01]  /*79e0*/  FMUL R12, R24, R16 ;  /* 0x00000010180c7220 */ /* 0x000fe20000400000 */
[C---:B------:R-:W-:Y:S01]  /*79f0*/  FFMA R3, R27.reuse, R20, R3 ;  /* 0x000000141b037223 */ /* 0x040fe20000000003 */
[----:B------:R-:W-:Y:S01]  /*7a00*/  F2FP.F16.F32.PACK_AB R32, R2, R0 ;  /* 0x000000000220723e */ /* 0x000fe200000000ff */
[--C-:B------:R-:W-:Y:S02]  /*7a10*/  HADD2.F32 R16, -RZ, R30.reuse.H0_H0 ;  /* 0x2000001eff107230 */ /* 0x100fe40000004100 */
[C---:B------:R-:W-:Y:S01]  /*7a20*/  FMUL R5, R24.reuse, R9 ;  /* 0x0000000918057220 */ /* 0x040fe20000400000 */
[----:B------:R-:W-:Y:S02]  /*7a30*/  HADD2.F32 R0, -RZ, R30.H1_H1 ;  /* 0x3000001eff007230 */ /* 0x000fe40000004100 */
[C---:B------:R-:W-:Y:S01]  /*7a40*/  FFMA R7, R27.reuse, R21, R7 ;  /* 0x000000151b077223 */ /* 0x040fe20000000007 */
[--C-:B------:R-:W-:Y:S02]  /*7a50*/  HADD2.F32 R2, -RZ, R31.reuse.H0_H0 ;  /* 0x2000001fff027230 */ /* 0x100fe40000004100 */
[C---:B------:R-:W-:Y:S01]  /*7a60*/  FMUL R6, R24.reuse, R10 ;  /* 0x0000000a18067220 */ /* 0x040fe20000400000 */
[C---:B------:R-:W-:Y:S01]  /*7a70*/  FFMA R4, R27.reuse, R16, R4 ;  /* 0x000000101b047223 */ /* 0x040fe20000000004 */
[----:B------:R-:W-:Y:S01]  /*7a80*/  FFMA R5, R27, R0, R5 ;  /* 0x000000001b057223 */ /* 0x000fe20000000005 */
[----:B------:R-:W-:Y:S01]  /*7a90*/  F2FP.F16.F32.PACK_AB R33, R7, R3 ;  /* 0x000000030721723e */ /* 0x000fe200000000ff */
[----:B------:R-:W-:Y:S02]  /*7aa0*/  HADD2.F32 R16, -RZ, R31.H1_H1 ;  /* 0x3000001fff107230 */ /* 0x000fe40000004100 */
        /* <DEDUP_REMOVED lines=9> */
[C---:B------:R-:W-:Y:S01]  /*7b40*/  FFMA R8, R27.reuse, R0, R8 ;  /* 0x000000001b087223 */ /* 0x040fe20000000008 */
[C---:B------:R-:W-:Y:S01]  /*7b50*/  FFMA R9, R27.reuse, R2, R9 ;  /* 0x000000021b097223 */ /* 0x040fe20000000009 */
[----:B------:R-:W-:Y:S02]  /*7b60*/  HADD2.F32 R0, -RZ, R37.H1_H1 ;  /* 0x30000025ff007230 */ /* 0x000fe40000004100 */
[----:B------:R-:W-:Y:S01]  /*7b70*/  FFMA R10, R27, R3, R10 ;  /* 0x000000031b0a7223 */ /* 0x000fe2000000000a */
[----:B------:R-:W-:Y:S01]  /*7b80*/  F2FP.F16.F32.PACK_AB R35, R11, R6 ;  /* 0x000000060b23723e */ /* 0x000fe200000000ff */
[C---:B------:R-:W-:Y:S01]  /*7b90*/  FMUL R15, R24.reuse, R15 ;  /* 0x0000000f180f7220 */ /* 0x040fe20000400000 */
[--C-:B------:R-:W-:Y:S02]  /*7ba0*/  HADD2.F32 R2, -RZ, R38.reuse.H0_H0 ;  /* 0x20000026ff027230 */ /* 0x100fe40000004100 */
[C---:B------:R-:W-:Y:S01]  /*7bb0*/  FMUL R13, R24.reuse, R17 ;  /* 0x00000011180d7220 */ /* 0x040fe20000400000 */
[----:B------:R-:W-:Y:S01]  /*7bc0*/  HADD2.F32 R3, -RZ, R38.H1_H1 ;  /* 0x30000026ff037230 */ /* 0x000fe20000004100 */
[----:B------:R1:W-:Y:S01]  /*7bd0*/  STSM.16.M88.4 [R60+0x2200], R32 ;  /* 0x002200203c007844 */ /* 0x0003e20000000200 */
[----:B------:R-:W-:Y:S01]  /*7be0*/  F2FP.F16.F32.PACK_AB R8, R9, R8 ;  /* 0x000000080908723e */ /* 0x000fe200000000ff */
[--C-:B------:R-:W-:Y:S02]  /*7bf0*/  HADD2.F32 R4, -RZ, R39.reuse.H0_H0 ;  /* 0x20000027ff047230 */ /* 0x100fe40000004100 */
[C---:B------:R-:W-:Y:S01]  /*7c00*/  FMUL R14, R24.reuse, R18 ;  /* 0x00000012180e7220 */ /* 0x040fe20000400000 */
[----:B------:R-:W-:Y:S02]  /*7c10*/  HADD2.F32 R5, -RZ, R39.H1_H1 ;  /* 0x30000027ff057230 */ /* 0x000fe40000004100 */
[C---:B------:R-:W-:Y:S01]  /*7c20*/  FFMA R15, R27.reuse, R0, R15 ;  /* 0x000000001b0f7223 */ /* 0x040fe2000000000f */
[----:B------:R-:W-:Y:S01]  /*7c30*/  MOV R0, UR45 ;  /* 0x0000002d00007c02 */ /* 0x000fe20008000f00 */
        /* <DEDUP_REMOVED lines=18> */
[----:B---3--:R-:W3:Y:S01]  /*7d60*/  FENCE.VIEW.ASYNC.S ;  /* 0x00000000000073c6 */ /* 0x008ee20000000000 */
[----:B------:R-:W-:Y:S01]  /*7d70*/  @P6 PRMT R0, R65, 0x654, R0 ;  /* 0x0000065441006816 */ /* 0x000fe20000000000 */
[----:B---3--:R-:W-:Y:S06]  /*7d80*/  BAR.SYNC.DEFER_BLOCKING 0x1, 0x80 ;  /* 0x0042000000007b1d */ /* 0x008fec0000010000 */
[----:B------:R-:W-:Y:S05]  /*7d90*/  @P0 BRA `(.L_x_128) ;  /* 0x0000000000280947 */ /* 0x000fea0003800000 */
[----:B------:R-:W3:Y:S01]  /*7da0*/  LDCU.64 UR6, c[0x0][0x348] ;  /* 0x00006900ff0677ac */ /* 0x000ee20008000a00 */
[----:B------:R-:W-:Y:S02]  /*7db0*/  UIADD3 UR9, UPT, UPT, UR49, 0x40, URZ ;  /* 0x0000004031097890 */ /* 0x000fe4000fffe0ff */
[----:B------:R-:W-:Y:S01]  /*7dc0*/  UIADD3 UR8, UPT, UPT, UR44, 0x2200, URZ ;  /* 0x000022002c087890 */ /* 0x000fe2000fffe0ff */
[----:B------:R-:W-:Y:S01]  /*7dd0*/  UMOV UR10, UR50 ;  /* 0x00000032000a7c82 */ /* 0x000fe20008000000 */
[----:B------:R-:W-:Y:S01]  /*7de0*/  UMOV UR11, UR36 ;  /* 0x00000024000b7c82 */ /* 0x000fe20008000000 */
[----:B---3--:R-:W-:Y:S04]  /*7df0*/  UIADD3 UR4, UP0, UPT, UR6, 0x680, URZ ;  /* 0x0000068006047890 */ /* 0x008fe8000ff1e0ff */
[----:B------:R-:W-:Y:S09]  /*7e00*/  UIADD3.X UR5, UPT, UPT, URZ, UR7, URZ, UP0, !UPT ;  /* 0x00000007ff057290 */ /* 0x000ff200087fe4ff */
[----:B------:R3:W-:Y:S01]  /*7e10*/  UTMASTG.3D [UR8], [UR4] ;  /* 0x00000008040073b5 */ /* 0x0007e20008010000 */
[----:B------:R0:W-:Y:S01]  /*7e20*/  UTMACMDFLUSH ;  /* 0x00000000000079b7 */ /* 0x0001e20000000000 */
[----:B---3--:R-:W-:Y:S04]  /*7e30*/  DEPBAR.LE SB0, 0x1 ;  /* 0x000080400000791a */ /* 0x008fe80000000000 */
.L_x_128:
[----:B------:R-:W-:Y:S05]  /*7e40*/  BSYNC.RECONVERGENT B0 ;  /* 0x0000000000007941 */ /* 0x000fea0003800200 */
.L_x_127:
        /* <DEDUP_REMOVED lines=8> */
[----:B---3--:R-:W-:Y:S06]  /*7ed0*/  @!P6 BRA `(.L_x_130) ;  /* 0x000000000040e947 */ /* 0x008fec0003800000 */
        /* <DEDUP_REMOVED lines=8> */
[----:B------:R-:W3:Y:S02]  /*7f60*/  SYNCS.PHASECHK.TRANS64.TRYWAIT P0, [R3+URZ+0x80], R0 ;  /* 0x00008000030075a7 */ /* 0x000ee400080011ff */
[----:B---3--:R-:W-:Y:S05]  /*7f70*/  @!P0 BRA `(.L_x_133) ;  /* 0x0000001400ec8947 */ /* 0x008fea0003800000 */
.L_x_132:
[----:B------:R-:W-:Y:S05]  /*7f80*/  BSYNC B0 ;  /* 0x0000000000007941 */ /* 0x000fea0003800000 */
.L_x_131:
[----:B------:R-:W-:Y:S11]  /*7f90*/  ISETP.NE.AND P0, PT, R64, RZ, PT ;  /* 0x000000ff4000720c */ /* 0x000ff60003f05270 */
[----:B------:R-:W-:Y:S02]  /*7fa0*/  @!UPT UIADD3 URZ, UPT, UPT, URZ, URZ, URZ ;  /* 0x000000fffffff290 */ /* 0x000fe4000fffe0ff */
[----:B------:R-:W-:Y:S05]  /*7fb0*/  @P0 WARPSYNC.ALL ;  /* 0x0000000000000948 */ /* 0x000fea0003800000 */
[----:B------:R4:W1:Y:S04]  /*7fc0*/  @P0 LDSM.16.M88.4 R28, [R61+UR44+0x200] ;  /* 0x0002002c3d1c083b */ /* 0x0008680008000200 */
[----:B------:R4:W1:Y:S02]  /*7fd0*/  @P0 LDSM.16.M88.4 R36, [R2+0x200] ;  /* 0x000200000224083b */ /* 0x0008640000000200 */
.L_x_130:
[----:B------:R-:W-:Y:S05]  /*7fe0*/  BSYNC B1 ;  /* 0x0000000000017941 */ /* 0x000fea0003800000 */
.L_x_129:
[----:B---3--:R-:W-:Y:S05]  /*7ff0*/  VIADD R0, R25, 0x60 ;  /* 0x0000006019007836 */ /* 0x008fea0000000000 */
[----:B------:R-:W-:Y:S04]  /*8000*/  SHF.R.U32.HI R0, RZ, 0x15, R0 ;  /* 0x00000015ff007819 */ /* 0x000fe80000011600 */
[----:B------:R-:W-:Y:S11]  /*8010*/  LOP3.LUT P0, RZ, R0, 0x3, R46, 0x48, !PT ;  /* 0x0000000300ff7812 */ /* 0x000ff6000780482e */
[----:B------:R-:W-:Y:S02]  /*8020*/  @!UPT UIADD3 URZ, UPT, UPT, URZ, URZ, URZ ;  /* 0x000000fffffff290 */ /* 0x000fe4000fffe0ff */
[----:B------:R-:W-:Y:S05]  /*8030*/  @!P0 BRA `(.L_x_134) ;  /* 0x0000000000408947 */ /* 0x000fea0003800000 */
[----:B------:R-:W3:Y:S01]  /*8040*/  LDCU.64 UR8, c[0x4][0x70] ;  /* 0x01000e00ff0877ac */ /* 0x000ee20008000a00 */
[----:B------:R-:W-:Y:S01]  /*8050*/  MOV R3, 0x0 ;  /* 0x0000000000037802 */ /* 0x000fe20000000f00 */
[----:B------:R-:W-:Y:S02]  /*8060*/  HFMA2 R12, -RZ, RZ, 0, 5.9604644775390625e-08 ;  /* 0x00000001ff0c7431 */ /* 0x000fe400000001ff */
[----:B-1----:R-:W-:Y:S02]  /*8070*/  IMAD.MOV.U32 R8, RZ, RZ, 0x192 ;  /* 0x00000192ff087424 */ /* 0x002fe400078e00ff */
[----:B------:R-:W-:Y:S01]  /*8080*/  IMAD.MOV.U32 R13, RZ, RZ, RZ ;  /* 0x000000ffff0d7224 */ /* 0x000fe200078e00ff */
[----:B------:R-:W1:Y:S01]  /*8090*/  LDCU.64 UR6, c[0x4][0x78] ;  /* 0x01000f00ff0677ac */ /* 0x000e620008000a00 */
[----:B----4-:R-:W4:Y:S01]  /*80a0*/  LDC.64 R2, c[0x4][R3] ;  /* 0x0100000003027b82 */ /* 0x010f220000000a00 */
        /* <DEDUP_REMOVED lines=9> */
.L_x_134:
[----:B------:R-:W-:Y:S01]  /*8140*/  ISETP.NE.AND P0, PT, R57, RZ, PT ;  /* 0x000000ff3900720c */ /* 0x000fe20003f05270 */
[----:B------:R-:W-:Y:S05]  /*8150*/  WARPSYNC.ALL ;  /* 0x0000000000007948 */ /* 0x000fea0003800000 */
[----:B------:R-:W-:Y:S01]  /*8160*/  R2UR UR4, R25 ;  /* 0x00000000190472ca */ /* 0x000fe200000e0000 */
[----:B------:R-:W3:Y:S01]  /*8170*/  S2UR UR5, SR_CgaCtaId ;  /* 0x00000000000579c3 */ /* 0x000ee20000008800 */
[--C-:B-1----:R-:W-:Y:S01]  /*8180*/  HADD2.F32 R0, -RZ, R28.reuse.H0_H0 ;  /* 0x2000001cff007230 */ /* 0x102fe20000004100 */
[----:B------:R-:W-:Y:S01]  /*8190*/  BSSY.RECONVERGENT B0, `(.L_x_135) ;  /* 0x0000052000007945 */ /* 0x000fe20003800200 */
[----:B----4-:R-:W-:Y:S02]  /*81a0*/  HADD2.F32 R2, -RZ, R28.H1_H1 ;  /* 0x3000001cff027230 */ /* 0x010fe40000004100 */
[--C-:B------:R-:W-:Y:S02]  /*81b0*/  HADD2.F32 R3, -RZ, R29.reuse.H0_H0 ;  /* 0x2000001dff037230 */ /* 0x100fe40000004100 */
[----:B------:R-:W-:Y:S02]  /*81c0*/  HADD2.F32 R20, -RZ, R29.H1_H1 ;  /* 0x3000001dff147230 */ /* 0x000fe40000004100 */
[--C-:B------:R-:W-:Y:S02]  /*81d0*/  HADD2.F32 R21, -RZ, R30.reuse.H0_H0 ;  /* 0x2000001eff157230 */ /* 0x100fe40000004100 */
[----:B------:R-:W-:Y:S01]  /*81e0*/  HADD2.F32 R25, -RZ, R30.H1_H1 ;  /* 0x3000001eff197230 */ /* 0x000fe20000004100 */
[----:B------:R-:W1:Y:S01]  /*81f0*/  LDTM.16dp256bit.x4 R4, tmem[UR4+0x60] ;  /* 0x00006004000479ee */ /* 0x000e620008120000 */
[----:B------:R-:W-:Y:S01]  /*8200*/  R2UR UR4, R26 ;  /* 0x000000001a0472ca */ /* 0x000fe200000e0000 */
[----:B------:R-:W-:Y:S01]  /*8210*/  NOP ;  /* 0x0000000000007918 */ /* 0x000fe20000000000 */
[--C-:B------:R-:W-:Y:S02]  /*8220*/  HADD2.F32 R26, -RZ, R31.reuse.H0_H0 ;  /* 0x2000001fff1a7230 */ /* 0x100fe40000004100 */
[----:B------:R-:W-:Y:S02]  /*8230*/  HADD2.F32 R28, -RZ, R31.H1_H1 ;  /* 0x3000001fff1c7230 */ /* 0x000fe40000004100 */
[--C-:B------:R-:W-:Y:S02]  /*8240*/  HADD2.F32 R29, -RZ, R36.reuse.H0_H0 ;  /* 0x20000024ff1d7230 */ /* 0x100fe40000004100 */
[----:B------:R-:W-:Y:S02]  /*8250*/  HADD2.F32 R30, -RZ, R36.H1_H1 ;  /* 0x30000024ff1e7230 */ /* 0x000fe40000004100 */
[--C-:B------:R-:W-:Y:S02]  /*8260*/  HADD2.F32 R31, -RZ, R37.reuse.H0_H0 ;  /* 0x20000025ff1f7230 */ /* 0x100fe40000004100 */
[----:B------:R-:W-:Y:S01]  /*8270*/  HADD2.F32 R32, -RZ, R37.H1_H1 ;  /* 0x30000025ff207230 */ /* 0x000fe20000004100 */
[----:B------:R-:W-:Y:S01]  /*8280*/  UIADD3 UR4, UPT, UPT, UR4, 0x110, URZ ;  /* 0x0000011004047890 */ /* 0x000fe2000fffe0ff */
[--C-:B------:R-:W-:Y:S02]  /*8290*/  HADD2.F32 R33, -RZ, R38.reuse.H0_H0 ;  /* 0x20000026ff217230 */ /* 0x100fe40000004100 */
[----:B------:R-:W-:Y:S02]  /*82a0*/  HADD2.F32 R34, -RZ, R38.H1_H1 ;  /* 0x30000026ff227230 */ /* 0x000fe40000004100 */
[--C-:B------:R-:W-:Y:S02]  /*82b0*/  HADD2.F32 R35, -RZ, R39.reuse.H0_H0 ;  /* 0x20000027ff237230 */ /* 0x100fe40000004100 */
[----:B------:R-:W-:Y:S02]  /*82c0*/  HADD2.F32 R36, -RZ, R39.H1_H1 ;  /* 0x30000027ff247230 */ /* 0x000fe40000004100 */
[C---:B-1----:R-:W-:Y:S01]  /*82d0*/  FMUL R4, R24.reuse, R4 ;  /* 0x0000000418047220 */ /* 0x042fe20000400000 */
[----:B---3--:R-:W-:Y:S01]  /*82e0*/  UPRMT UR4, UR5, 0x654, UR4 ;  /* 0x0000065405047896 */ /* 0x008fe20008000004 */
[C---:B------:R-:W-:Y:S01]  /*82f0*/  FMUL R5, R24.reuse, R5 ;  /* 0x0000000518057220 */ /* 0x040fe20000400000 */
[C---:B------:R-:W-:Y:S01]  /*8300*/  FMUL R6, R24.reuse, R6 ;  /* 0x0000000618067220 */ /* 0x040fe20000400000 */
[C---:B------:R-:W-:Y:S01]  /*8310*/  FFMA R4, R27.reuse, R0, R4 ;  /* 0x000000001b047223 */ /* 0x040fe20000000004 */
[C---:B------:R-:W-:Y:S01]  /*8320*/  FMUL R7, R24.reuse, R7 ;  /* 0x0000000718077220 */ /* 0x040fe20000400000 */
[C---:B------:R-:W-:Y:S01]  /*8330*/  FFMA R5, R27.reuse, R2, R5 ;  /* 0x000000021b057223 */ /* 0x040fe20000000005 */
[C---:B------:R-:W-:Y:S01]  /*8340*/  FFMA R6, R27.reuse, R3, R6 ;  /* 0x000000031b067223 */ /* 0x040fe20000000006 */
[C---:B------:R-:W-:Y:S01]  /*8350*/  FMUL R8, R24.reuse, R8 ;  /* 0x0000000818087220 */ /* 0x040fe20000400000 */
[----:B------:R-:W-:Y:S01]  /*8360*/  FFMA R7, R27, R20, R7 ;  /* 0x000000141b077223 */ /* 0x000fe20000000007 */
[----:B------:R-:W-:Y:S01]  /*8370*/  SYNCS.ARRIVE.TRANS64.RED.A1T0 RZ, [UR4], RZ ;  /* 0x000000ffffff79a7 */ /* 0x000fe20008100404 */
[----:B------:R-:W-:Y:S01]  /*8380*/  F2FP.F16.F32.PACK_AB R4, R5, R4 ;  /* 0x000000040504723e */ /* 0x000fe200000000ff */
[----:B------:R-:W-:Y:S01]  /*8390*/  FFMA R8, R27, R21, R8 ;  /* 0x000000151b087223 */ /* 0x000fe20000000008 */
[C---:B------:R-:W-:Y:S01]  /*83a0*/  FMUL R9, R24.reuse, R9 ;  /* 0x0000000918097220 */ /* 0x040fe20000400000 */
[----:B------:R-:W-:Y:S01]  /*83b0*/  F2FP.F16.F32.PACK_AB R5, R7, R6 ;  /* 0x000000060705723e */ /* 0x000fe200000000ff */
[C---:B------:R-:W-:Y:S01]  /*83c0*/  FMUL R0, R24.reuse, R10 ;  /* 0x0000000a18007220 */ /* 0x040fe20000400000 */
[C---:B------:R-:W-:Y:S01]  /*83d0*/  FMUL R2, R24.reuse, R11 ;  /* 0x0000000b18027220 */ /* 0x040fe20000400000 */
[C---:B------:R-:W-:Y:S01]  /*83e0*/  FMUL R3, R24.reuse, R12 ;  /* 0x0000000c18037220 */ /* 0x040fe20000400000 */
[C---:B------:R-:W-:Y:S01]  /*83f0*/  FFMA R9, R27.reuse, R25, R9 ;  /* 0x000000191b097223 */ /* 0x040fe20000000009 */
[C---:B------:R-:W-:Y:S01]  /*8400*/  FMUL R10, R24.reuse, R13 ;  /* 0x0000000d180a7220 */ /* 0x040fe20000400000 */
[C---:B------:R-:W-:Y:S01]  /*8410*/  FFMA R0, R27.reuse, R26, R0 ;  /* 0x0000001a1b007223 */ /* 0x040fe20000000000 */
[C---:B------:R-:W-:Y:S01]  /*8420*/  FMUL R11, R24.reuse, R14 ;  /* 0x0000000e180b7220 */ /* 0x040fe20000400000 */
[C---:B------:R-:W-:Y:S01]  /*8430*/  FFMA R2, R27.reuse, R28, R2 ;  /* 0x0000001c1b027223 */ /* 0x040fe20000000002 */
[C---:B------:R-:W-:Y:S01]  /*8440*/  FMUL R15, R24.reuse, R15 ;  /* 0x0000000f180f7220 */ /* 0x040fe20000400000 */
[C---:B------:R-:W-:Y:S01]  /*8450*/  FMUL R12, R24.reuse, R16 ;  /* 0x00000010180c7220 */ /* 0x040fe20000400000 */
[C---:B------:R-:W-:Y:S01]  /*8460*/  FFMA R3, R27.reuse, R29, R3 ;  /* 0x0000001d1b037223 */ /* 0x040fe20000000003 */
[C---:B------:R-:W-:Y:S01]  /*8470*/  FMUL R13, R24.reuse, R17 ;  /* 0x00000011180d7220 */ /* 0x040fe20000400000 */
[C---:B------:R-:W-:Y:S01]  /*8480*/  FFMA R10, R27.reuse, R30, R10 ;  /* 0x0000001e1b0a7223 */ /* 0x040fe2000000000a */
[C---:B------:R-:W-:Y:S01]  /*8490*/  FMUL R14, R24.reuse, R18 ;  /* 0x00000012180e7220 */ /* 0x040fe20000400000 */
[C---:B------:R-:W-:Y:S01]  /*84a0*/  FFMA R11, R27.reuse, R31, R11 ;  /* 0x0000001f1b0b7223 */ /* 0x040fe2000000000b */
        /* <DEDUP_REMOVED lines=32> */
.L_x_136:
[----:B------:R-:W-:Y:S05]  /*86b0*/  BSYNC.RECONVERGENT B0 ;  /* 0x0000000000007941 */ /* 0x000fea0003800200 */
.L_x_135:
[----:B------:R-:W-:Y:S01]  /*86c0*/  BAR.SYNC.DEFER_BLOCKING 0x1, 0x80 ;  /* 0x0042000000007b1d */ /* 0x000fe20000010000 */
[----:B------:R-:W-:Y:S01]  /*86d0*/  UISETP.NE.AND UP0, UPT, UR47, -0x4, UPT ;  /* 0xfffffffc2f00788c */ /* 0x000fe2000bf05270 */
[----:B------:R-:W-:Y:S08]  /*86e0*/  IADD3 R22, PT, PT, R22, 0x1, RZ ;  /* 0x0000000116167810 */ /* 0x000ff00007ffe0ff */
[----:B------:R-:W-:Y:S05]  /*86f0*/  BRA.U !UP0, `(.L_x_137) ;  /* 0x0000000108247547 */ /* 0x000fea000b800000 */
[----:B------:R-:W-:Y:S01]  /*8700*/  ISETP.NE.AND P0, PT, R58, RZ, PT ;  /* 0x000000ff3a00720c */ /* 0x000fe20003f05270 */
[----:B------:R-:W-:Y:S01]  /*8710*/  IMAD.U32 R0, RZ, RZ, UR46 ;  /* 0x0000002eff007e24 */ /* 0x000fe2000f8e00ff */
[----:B------:R-:W-:Y:S04]  /*8720*/  UIADD3 UR4, UPT, UPT, UR46, 0x1, URZ ;  /* 0x000000012e047890 */ /* 0x000fe8000fffe0ff */
[----:B------:R-:W-:Y:S04]  /*8730*/  UISETP.NE.AND UP0, UPT, UR4, 0x4, UPT ;  /* 0x000000040400788c */ /* 0x000fe8000bf05270 */
[----:B------:R-:W-:Y:S03]  /*8740*/  USEL UR46, UR4, URZ, UP0 ;  /* 0x000000ff042e7287 */ /* 0x000fe60008000000 */
[----:B------:R-:W-:Y:S05]  /*8750*/  @P0 LEA R0, R0, UR44, 0x3 ;  /* 0x0000002c00000c11 */ /* 0x000fea000f8e18ff */
[----:B------:R-:W-:Y:S05]  /*8760*/  @P0 VIADD R0, R0, 0xa0 ;  /* 0x000000a000000836 */ /* 0x000fea0000000000 */
[----:B------:R-:W-:Y:S04]  /*8770*/  @P0 PRMT R0, R65, 0x654, R0 ;  /* 0x0000065441000816 */ /* 0x000fe80000000000 */
[----:B------:R3:W-:Y:S03]  /*8780*/  @P0 SYNCS.ARRIVE.TRANS64.RED.A1T0 RZ, [R0+URZ], RZ ;  /* 0x000000ff00ff09a7 */ /* 0x0007e600081004ff */
.L_x_137:
[----:B------:R-:W-:Y:S01]  /*8790*/  R2UR UR5, R47 ;  /* 0x000000002f0572ca */ /* 0x000fe200000e0000 */
[----:B------:R-:W-:Y:S01]  /*87a0*/  UISETP.NE.AND UP0, UPT, UR61, URZ, UPT ;  /* 0x000000ff3d00728c */ /* 0x000fe2000bf05270 */
[----:B------:R-:W-:Y:S01]  /*87b0*/  R2UR UR4, R48 ;  /* 0x00000000300472ca */ /* 0x000fe200000e0000 */
[----:B------:R-:W-:Y:S01]  /*87c0*/  UIADD3 UR47, UPT, UPT, UR47, 0x4, URZ ;  /* 0x000000042f2f7890 */ /* 0x000fe2000fffe0ff */
[----:B------:R-:W-:Y:S01]  /*87d0*/  ISETP.NE.AND P0, PT, R52, 0x2, PT ;  /* 0x000000023400780c */ /* 0x000fe20003f05270 */
[----:B------:R-:W-:Y:S01]  /*87e0*/  UMOV UR36, UR60 ;  /* 0x0000003c00247c82 */ /* 0x000fe20008000000 */
[----:B------:R-:W-:Y:S02]  /*87f0*/  ISETP.NE.AND P1, PT, R22, 0x4, PT ;  /* 0x000000041600780c */ /* 0x000fe40003f25270 */
[----:B------:R-:W-:Y:S02]  /*8800*/  SEL R2, RZ, 0x1, P0 ;  /* 0x00000001ff027807 */ /* 0x000fe40000000000 */
[----:B---3--:R-:W-:Y:S02]  /*8810*/  SEL R0, RZ, 0x1, P1 ;  /* 0x00000001ff007807 */ /* 0x008fe40000800000 */
[----:B------:R-:W-:Y:S01]  /*8820*/  LOP3.LUT R53, R53, R2, RZ, 0x3c, !PT ;  /* 0x0000000235357212 */ /* 0x000fe200078e3cff */
[----:B------:R-:W-:Y:S01]  /*8830*/  UIADD3 UR31, UPT, UPT, UR37, UR5, URZ ;  /* 0x00000005251f7290 */ /* 0x000fe2000fffe0ff */
[----:B------:R-:W-:Y:S01]  /*8840*/  LOP3.LUT R54, R54, R0, RZ, 0x3c, !PT ;  /* 0x0000000036367212 */ /* 0x000fe200078e3cff */
[----:B------:R-:W-:Y:S01]  /*8850*/  UIADD3 UR30, UPT, UPT, UR38, UR4, URZ ;  /* 0x00000004261e7290 */ /* 0x000fe2000fffe0ff */
[----:B------:R-:W-:Y:S02]  /*8860*/  SEL R52, R52, RZ, P0 ;  /* 0x000000ff34347207 */ /* 0x000fe40000000000 */
[----:B------:R-:W-:Y:S01]  /*8870*/  SEL R22, R22, RZ, P1 ;  /* 0x000000ff16167207 */ /* 0x000fe20000800000 */
[----:B------:R-:W-:Y:S08]  /*8880*/  BRA.U UP0, `(.L_x_138) ;  /* 0xffffffcd00b07547 */ /* 0x000ff0000b83ffff */
[----:B------:R-:W-:-:S13]  /*8890*/  R2UR UR4, R49 ;  /* 0x00000000310472ca */ /* 0x000fda00000e0000 */
[----:B------:R-:W-:-:S09]  /*88a0*/  UISETP.NE.AND UP0, UPT, UR4, URZ, UPT ;  /* 0x000000ff0400728c */ /* 0x000fd2000bf05270 */
[----:B------:R-:W-:Y:S05]  /*88b0*/  BRA.U !UP0, `(.L_x_139) ;  /* 0x0000000108487547 */ /* 0x000fea000b800000 */
[----:B------:R-:W3:Y:S02]  /*88c0*/  LDCU.64 UR4, c[0x0][0x890] ;  /* 0x00011200ff0477ac */ /* 0x000ee40008000a00 */
[----:B---3--:R-:W-:-:S04]  /*88d0*/  UISETP.NE.U32.AND UP0, UPT, UR4, URZ, UPT ;  /* 0x000000ff0400728c */ /* 0x008fc8000bf05070 */
[----:B------:R-:W-:-:S09]  /*88e0*/  UISETP.NE.AND.EX UP0, UPT, UR5, URZ, UPT, UP0 ;  /* 0x000000ff0500728c */ /* 0x000fd2000bf05300 */
[----:B------:R-:W-:Y:S05]  /*88f0*/  BRA.U UP0, `(.L_x_140) ;  /* 0x00000001000c7547 */ /* 0x000fea000b800000 */
[----:B------:R-:W-:-:S13]  /*8900*/  FSETP.NEU.AND P0, PT, R27, RZ, PT ;  /* 0x000000ff1b00720b */ /* 0x000fda0003f0d000 */
[----:B------:R-:W-:Y:S05]  /*8910*/  @!P0 EXIT ;  /* 0x000000000000894d */ /* 0x000fea0003800000 */
[----:B------:R-:W-:Y:S05]  /*8920*/  BRA `(.L_x_139) ;  /* 0x00000000002c7947 */ /* 0x000fea0003800000 */
.L_x_140:
[----:B------:R-:W-:Y:S01]  /*8930*/  ISETP.NE.AND P0, PT, R51, RZ, PT ;  /* 0x000000ff3300720c */ /* 0x000fe20003f05270 */
[----:B------:R-:W-:-:S12]  /*8940*/  BSSY.RECONVERGENT B0, `(.L_x_139) ;  /* 0x0000009000007945 */ /* 0x000fd80003800200 */
[----:B------:R-:W-:Y:S05]  /*8950*/  @P0 BRA `(.L_x_141) ;  /* 0x0000000000140947 */ /* 0x000fea0003800000 */
[----:B------:R-:W3:Y:S02]  /*8960*/  LDCU.64 UR4, c[0x0][0x888] ;  /* 0x00011100ff0477ac */ /* 0x000ee40008000a00 */
[----:B---3--:R-:W-:-:S04]  /*8970*/  ISETP.NE.U32.AND P0, PT, RZ, UR4, PT ;  /* 0x00000004ff007c0c */ /* 0x008fc8000bf05070 */
[----:B------:R-:W-:-:S13]  /*8980*/  ISETP.NE.AND.EX P0, PT, RZ, UR5, PT, P0 ;  /* 0x00000005ff007c0c */ /* 0x000fda000bf05300 */
[----:B------:R-:W-:Y:S05]  /*8990*/  @!P0 EXIT ;  /* 0x000000000000894d */ /* 0x000fea0003800000 */
[----:B------:R-:W-:Y:S05]  /*89a0*/  BRA `(.L_x_142) ;  /* 0x0000000000087947 */ /* 0x000fea0003800000 */
.L_x_141:
[----:B------:R-:W-:-:S13]  /*89b0*/  FSETP.NEU.AND P0, PT, R27, RZ, PT ;  /* 0x000000ff1b00720b */ /* 0x000fda0003f0d000 */
[----:B------:R-:W-:Y:S05]  /*89c0*/  @!P0 EXIT ;  /* 0x000000000000894d */ /* 0x000fea0003800000 */
.L_x_142:
[----:B------:R-:W-:Y:S05]  /*89d0*/  BSYNC.RECONVERGENT B0 ;  /* 0x0000000000007941 */ /* 0x000fea0003800200 */
.L_x_139:
[----:B------:R-:W3:Y:S01]  /*89e0*/  S2UR UR5, SR_CgaCtaId ;  /* 0x00000000000579c3 */ /* 0x000ee20000008800 */
[----:B------:R-:W-:Y:S01]  /*89f0*/  ULEA UR4, UR46, UR44, 0x3 ;  /* 0x0000002c2e047291 */ /* 0x000fe2000f8e18ff */
[----:B------:R-:W-:-:S04]  /*8a00*/  DEPBAR.LE SB0, 0x0 ;  /* 0x000080000000791a */ /* 0x000fc80000000000 */
[----:B------:R-:W-:-:S04]  /*8a10*/  UIADD3 UR4, UPT, UPT, UR4, 0xa0, URZ ;  /* 0x000000a004047890 */ /* 0x000fc8000fffe0ff */
[----:B---3--:R-:W-:-:S09]  /*8a20*/  UPRMT UR4, UR5, 0x654, UR4 ;  /* 0x0000065405047896 */ /* 0x008fd20008000004 */
[----:B------:R-:W-:Y:S01]  /*8a30*/  SYNCS.ARRIVE.TRANS64.RED.A1T0 RZ, [UR4], RZ ;  /* 0x000000ffffff79a7 */ /* 0x000fe20008100404 */
[----:B------:R-:W-:Y:S05]  /*8a40*/  EXIT ;  /* 0x000000000000794d */ /* 0x000fea0003800000 */
.L_x_25:
[----:B-1----:R1:W3:Y:S02]  /*8a50*/  SYNCS.PHASECHK.TRANS64.TRYWAIT P0, [R0+URZ+0x140], R2 ;  /* 0x00014002000075a7 */ /* 0x0022e400080011ff */
[----:B---3--:R-:W-:Y:S05]  /*8a60*/  @!P0 NANOSLEEP.SYNCS 0x989680 ;  /* 0x009896800000895d */ /* 0x008fea0003900000 */
[----:B------:R-:W3:Y:S02]  /*8a70*/  @!P0 SYNCS.PHASECHK.TRANS64 P0, [R0+URZ+0x140], R2 ;  /* 0x00014002000085a7 */ /* 0x000ee400080010ff */
[----:B---3--:R-:W-:Y:S05]  /*8a80*/  @!P0 BRA `(.L_x_25) ;  /* 0xfffffffc00f08947 */ /* 0x008fea000383ffff */
[----:B------:R-:W-:Y:S05]  /*8a90*/  BRA `(.L_x_143) ;  /* 0xffffff9000087947 */ /* 0x000fea000383ffff */
.L_x_28:
[----:B-1----:R-:W-:-:S07]  /*8aa0*/  MOV R0, UR33 ;  /* 0x0000002100007c02 */ /* 0x002fce0008000f00 */
.L_x_144:
[----:B-1----:R1:W3:Y:S02]  /*8ab0*/  SYNCS.PHASECHK.TRANS64.TRYWAIT P0, [R0+URZ+0x40], R3 ;  /* 0x00004003000075a7 */ /* 0x0022e400080011ff */
[----:B---3--:R-:W-:Y:S05]  /*8ac0*/  @!P0 NANOSLEEP.SYNCS 0x989680 ;  /* 0x009896800000895d */ /* 0x008fea0003900000 */
[----:B------:R-:W3:Y:S02]  /*8ad0*/  @!P0 SYNCS.PHASECHK.TRANS64 P0, [R0+URZ+0x40], R3 ;  /* 0x00004003000085a7 */ /* 0x000ee400080010ff */
[----:B---3--:R-:W-:Y:S05]  /*8ae0*/  @!P0 BRA `(.L_x_144) ;  /* 0xfffffffc00f08947 */ /* 0x008fea000383ffff */
[----:B------:R-:W-:Y:S05]  /*8af0*/  BRA `(.L_x_27) ;  /* 0xffffff9000487947 */ /* 0x000fea000383ffff */
.L_x_35:
[----:B-1----:R-:W-:-:S07]  /*8b00*/  MOV R0, UR9 ;  /* 0x0000000900007c02 */ /* 0x002fce0008000f00 */
.L_x_145:
[----:B-1----:R1:W3:Y:S02]  /*8b10*/  SYNCS.PHASECHK.TRANS64.TRYWAIT P0, [R0+URZ+0x40], R3 ;  /* 0x00004003000075a7 */ /* 0x0022e400080011ff */
[----:B---3--:R-:W-:Y:S05]  /*8b20*/  @!P0 NANOSLEEP.SYNCS 0x989680 ;  /* 0x009896800000895d */ /* 0x008fea0003900000 */
[----:B------:R-:W3:Y:S02]  /*8b30*/  @!P0 SYNCS.PHASECHK.TRANS64 P0, [R0+URZ+0x40], R3 ;  /* 0x00004003000085a7 */ /* 0x000ee400080010ff */
[----:B---3--:R-:W-:Y:S05]  /*8b40*/  @!P0 BRA `(.L_x_145) ;  /* 0xfffffffc00f08947 */ /* 0x008fea000383ffff */
[----:B------:R-:W-:Y:S05]  /*8b50*/  BRA `(.L_x_34) ;  /* 0xffffff9400007947 */ /* 0x000fea000383ffff */
.L_x_40:
[----:B-1----:R1:W3:Y:S02]  /*8b60*/  SYNCS.PHASECHK.TRANS64.TRYWAIT P0, [R3+URZ+0xd0], R0 ;  /* 0x0000d000030075a7 */ /* 0x0022e400080011ff */
[----:B---3--:R-:W-:Y:S05]  /*8b70*/  @!P0 NANOSLEEP.SYNCS 0x989680 ;  /* 0x009896800000895d */ /* 0x008fea0003900000 */
[----:B------:R-:W3:Y:S02]  /*8b80*/  @!P0 SYNCS.PHASECHK.TRANS64 P0, [R3+URZ+0xd0], R0 ;  /* 0x0000d000030085a7 */ /* 0x000ee400080010ff */
[----:B---3--:R-:W-:Y:S05]  /*8b90*/  @!P0 BRA `(.L_x_40) ;  /* 0xfffffffc00f08947 */ /* 0x008fea000383ffff */
[----:B------:R-:W-:Y:S05]  /*8ba0*/  BRA `(.L_x_146) ;  /* 0xffffff9400a07947 */ /* 0x000fea000383ffff */
.L_x_44:
[----:B------:R-:W-:-:S07]  /*8bb0*/  MOV R0, UR4 ;  /* 0x0000000400007c02 */ /* 0x000fce0008000f00 */
.L_x_147:
[----:B-1----:R1:W3:Y:S02]  /*8bc0*/  SYNCS.PHASECHK.TRANS64.TRYWAIT P0, [R0+URZ], R2 ;  /* 0x00000002000075a7 */ /* 0x0022e400080011ff */
[----:B---3--:R-:W-:Y:S05]  /*8bd0*/  @!P0 NANOSLEEP.SYNCS 0x989680 ;  /* 0x009896800000895d */ /* 0x008fea0003900000 */
[----:B------:R-:W3:Y:S02]  /*8be0*/  @!P0 SYNCS.PHASECHK.TRANS64 P0, [R0+URZ], R2 ;  /* 0x00000002000085a7 */ /* 0x000ee400080010ff */
[----:B---3--:R-:W-:Y:S05]  /*8bf0*/  @!P0 BRA `(.L_x_147) ;  /* 0xfffffffc00f08947 */ /* 0x008fea000383ffff */
[----:B------:R-:W-:Y:S05]  /*8c00*/  BRA `(.L_x_148) ;  /* 0xffffff9c004c7947 */ /* 0x000fea000383ffff */
.L_x_45:
[----:B------:R-:W-:-:S07]  /*8c10*/  MOV R0, UR5 ;  /* 0x0000000500007c02 */ /* 0x000fce0008000f00 */
.L_x_149:
[----:B-1----:R1:W3:Y:S02]  /*8c20*/  SYNCS.PHASECHK.TRANS64.TRYWAIT P0, [R0+URZ], R3 ;  /* 0x00000003000075a7 */ /* 0x0022e400080011ff */
[----:B---3--:R-:W-:Y:S05]  /*8c30*/  @!P0 NANOSLEEP.SYNCS 0x989680 ;  /* 0x009896800000895d */ /* 0x008fea0003900000 */
[----:B------:R-:W3:Y:S02]  /*8c40*/  @!P0 SYNCS.PHASECHK.TRANS64 P0, [R0+URZ], R3 ;  /* 0x00000003000085a7 */ /* 0x000ee400080010ff */
[----:B---3--:R-:W-:Y:S05]  /*8c50*/  @!P0 BRA `(.L_x_149) ;  /* 0xfffffffc00f08947 */ /* 0x008fea000383ffff */
[----:B------:R-:W-:Y:S05]  /*8c60*/  BRA `(.L_x_150) ;  /* 0xffffff9c00587947 */ /* 0x000fea000383ffff */
.L_x_46:
[----:B------:R-:W-:-:S07]  /*8c70*/  MOV R0, UR5 ;  /* 0x0000000500007c02 */ /* 0x000fce0008000f00 */
.L_x_151:
[----:B-1----:R1:W3:Y:S02]  /*8c80*/  SYNCS.PHASECHK.TRANS64.TRYWAIT P0, [R0+URZ], R3 ;  /* 0x00000003000075a7 */ /* 0x0022e400080011ff */
[----:B---3--:R-:W-:Y:S05]  /*8c90*/  @!P0 NANOSLEEP.SYNCS 0x989680 ;  /* 0x009896800000895d */ /* 0x008fea0003900000 */
[----:B------:R-:W3:Y:S02]  /*8ca0*/  @!P0 SYNCS.PHASECHK.TRANS64 P0, [R0+URZ], R3 ;  /* 0x00000003000085a7 */ /* 0x000ee400080010ff */
[----:B---3--:R-:W-:Y:S05]  /*8cb0*/  @!P0 BRA `(.L_x_151) ;  /* 0xfffffffc00f08947 */ /* 0x008fea000383ffff */
[----:B------:R-:W-:Y:S05]  /*8cc0*/  BRA `(.L_x_152) ;  /* 0xffffff9c00647947 */ /* 0x000fea000383ffff */
.L_x_47:
[----:B------:R-:W-:-:S07]  /*8cd0*/  MOV R0, UR5 ;  /* 0x0000000500007c02 */ /* 0x000fce0008000f00 */
.L_x_153:
[----:B-1----:R1:W3:Y:S02]  /*8ce0*/  SYNCS.PHASECHK.TRANS64.TRYWAIT P0, [R0+URZ], R3 ;  /* 0x00000003000075a7 */ /* 0x0022e400080011ff */
[----:B---3--:R-:W-:Y:S05]  /*8cf0*/  @!P0 NANOSLEEP.SYNCS 0x989680 ;  /* 0x009896800000895d */ /* 0x008fea0003900000 */
[----:B------:R-:W3:Y:S02]  /*8d00*/  @!P0 SYNCS.PHASECHK.TRANS64 P0, [R0+URZ], R3 ;  /* 0x00000003000085a7 */ /* 0x000ee400080010ff */
[----:B---3--:R-:W-:Y:S05]  /*8d10*/  @!P0 BRA `(.L_x_153) ;  /* 0xfffffffc00f08947 */ /* 0x008fea000383ffff */
[----:B------:R-:W-:Y:S05]  /*8d20*/  BRA `(.L_x_154) ;  /* 0xffffff9c00707947 */ /* 0x000fea000383ffff */
.L_x_48:
[----:B------:R-:W-:-:S07]  /*8d30*/  MOV R0, UR5 ;  /* 0x0000000500007c02 */ /* 0x000fce0008000f00 */
.L_x_155:
[----:B-1----:R1:W3:Y:S02]  /*8d40*/  SYNCS.PHASECHK.TRANS64.TRYWAIT P0, [R0+URZ], R3 ;  /* 0x00000003000075a7 */ /* 0x0022e400080011ff */
[----:B---3--:R-:W-:Y:S05]  /*8d50*/  @!P0 NANOSLEEP.SYNCS 0x989680 ;  /* 0x009896800000895d */ /* 0x008fea0003900000 */
[----:B------:R-:W3:Y:S02]  /*8d60*/  @!P0 SYNCS.PHASECHK.TRANS64 P0, [R0+URZ], R3 ;  /* 0x00000003000085a7 */ /* 0x000ee400080010ff */
[----:B---3--:R-:W-:Y:S05]  /*8d70*/  @!P0 BRA `(.L_x_155) ;  /* 0xfffffffc00f08947 */ /* 0x008fea000383ffff */
[----:B------:R-:W-:Y:S05]  /*8d80*/  BRA `(.L_x_156) ;  /* 0xffffff9c007c7947 */ /* 0x000fea000383ffff */
.L_x_49:
[----:B------:R-:W-:-:S07]  /*8d90*/  MOV R0, UR5 ;  /* 0x0000000500007c02 */ /* 0x000fce0008000f00 */
.L_x_157:
[----:B-1----:R1:W3:Y:S02]  /*8da0*/  SYNCS.PHASECHK.TRANS64.TRYWAIT P0, [R0+URZ], R3 ;  /* 0x00000003000075a7 */ /* 0x0022e400080011ff */
[----:B---3--:R-:W-:Y:S05]  /*8db0*/  @!P0 NANOSLEEP.SYNCS 0x989680 ;  /* 0x009896800000895d */ /* 0x008fea0003900000 */
[----:B------:R-:W3:Y:S02]  /*8dc0*/  @!P0 SYNCS.PHASECHK.TRANS64 P0, [R0+URZ], R3 ;  /* 0x00000003000085a7 */ /* 0x000ee400080010ff */
[----:B---3--:R-:W-:Y:S05]  /*8dd0*/  @!P0 BRA `(.L_x_157) ;  /* 0xfffffffc00f08947 */ /* 0x008fea000383ffff */
[----:B------:R-:W-:Y:S05]  /*8de0*/  BRA `(.L_x_158) ;  /* 0xffffff9c00887947 */ /* 0x000fea000383ffff */
.L_x_50:
[----:B------:R-:W-:-:S07]  /*8df0*/  MOV R0, UR5 ;  /* 0x0000000500007c02 */ /* 0x000fce0008000f00 */
.L_x_159:
[----:B-1----:R1:W3:Y:S02]  /*8e00*/  SYNCS.PHASECHK.TRANS64.TRYWAIT P0, [R0+URZ], R3 ;  /* 0x00000003000075a7 */ /* 0x0022e400080011ff */
[----:B---3--:R-:W-:Y:S05]  /*8e10*/  @!P0 NANOSLEEP.SYNCS 0x989680 ;  /* 0x009896800000895d */ /* 0x008fea0003900000 */
[----:B------:R-:W3:Y:S02]  /*8e20*/  @!P0 SYNCS.PHASECHK.TRANS64 P0, [R0+URZ], R3 ;  /* 0x00000003000085a7 */ /* 0x000ee400080010ff */
[----:B---3--:R-:W-:Y:S05]  /*8e30*/  @!P0 BRA `(.L_x_159) ;  /* 0xfffffffc00f08947 */ /* 0x008fea000383ffff */
[----:B------:R-:W-:Y:S05]  /*8e40*/  BRA `(.L_x_160) ;  /* 0xffffff9c00947947 */ /* 0x000fea000383ffff */
.L_x_53:
[----:B--2---:R2:W3:Y:S02]  /*8e50*/  SYNCS.PHASECHK.TRANS64.TRYWAIT P0, [R2+URZ+0x130], R4 ;  /* 0x00013004020075a7 */ /* 0x0044e400080011ff */
[----:B---3--:R-:W-:Y:S05]  /*8e60*/  @!P0 NANOSLEEP.SYNCS 0x989680 ;  /* 0x009896800000895d */ /* 0x008fea0003900000 */
[----:B------:R-:W3:Y:S02]  /*8e70*/  @!P0 SYNCS.PHASECHK.TRANS64 P0, [R2+URZ+0x130], R4 ;  /* 0x00013004020085a7 */ /* 0x000ee400080010ff */
[----:B---3--:R-:W-:Y:S05]  /*8e80*/  @!P0 BRA `(.L_x_53) ;  /* 0xfffffffc00f08947 */ /* 0x008fea000383ffff */
[----:B------:R-:W-:Y:S05]  /*8e90*/  BRA `(.L_x_161) ;  /* 0xffffff9c00f87947 */ /* 0x000fea000383ffff */
.L_x_54:
[----:B------:R-:W-:-:S07]  /*8ea0*/  MOV R2, UR4 ;  /* 0x0000000400027c02 */ /* 0x000fce0008000f00 */
.L_x_162:
[----:B--2---:R2:W3:Y:S02]  /*8eb0*/  SYNCS.PHASECHK.TRANS64.TRYWAIT P0, [R2+URZ+0xe0], R5 ;  /* 0x0000e005020075a7 */ /* 0x0044e400080011ff */
[----:B---3--:R-:W-:Y:S05]  /*8ec0*/  @!P0 NANOSLEEP.SYNCS 0x989680 ;  /* 0x009896800000895d */ /* 0x008fea0003900000 */
[----:B------:R-:W3:Y:S02]  /*8ed0*/  @!P0 SYNCS.PHASECHK.TRANS64 P0, [R2+URZ+0xe0], R5 ;  /* 0x0000e005020085a7 */ /* 0x000ee400080010ff */
[----:B---3--:R-:W-:Y:S05]  /*8ee0*/  @!P0 BRA `(.L_x_162) ;  /* 0xfffffffc00f08947 */ /* 0x008fea000383ffff */
[----:B------:R-:W-:Y:S05]  /*8ef0*/  BRA `(.L_x_163) ;  /* 0xffffffa000087947 */ /* 0x000fea000383ffff */
.L_x_55:
[----:B--2---:R2:W3:Y:S02]  /*8f00*/  SYNCS.PHASECHK.TRANS64.TRYWAIT P1, [R2+URZ+0xd0], R4 ;  /* 0x0000d004020075a7 */ /* 0x0044e400080211ff */
[----:B---3--:R-:W-:Y:S05]  /*8f10*/  @!P1 NANOSLEEP.SYNCS 0x989680 ;  /* 0x009896800000995d */ /* 0x008fea0003900000 */
[----:B------:R-:W3:Y:S02]  /*8f20*/  @!P1 SYNCS.PHASECHK.TRANS64 P1, [R2+URZ+0xd0], R4 ;  /* 0x0000d004020095a7 */ /* 0x000ee400080210ff */
[----:B---3--:R-:W-:Y:S05]  /*8f30*/  @!P1 BRA `(.L_x_55) ;  /* 0xfffffffc00f09947 */ /* 0x008fea000383ffff */
[----:B------:R-:W-:Y:S05]  /*8f40*/  BRA `(.L_x_164) ;  /* 0xffffffa000387947 */ /* 0x000fea000383ffff */
.L_x_58:
[----:B------:R-:W-:-:S07]  /*8f50*/  MOV R0, UR4 ;  /* 0x0000000400007c02 */ /* 0x000fce0008000f00 */
.L_x_165:
[----:B--2---:R2:W3:Y:S02]  /*8f60*/  SYNCS.PHASECHK.TRANS64.TRYWAIT P0, [R0+URZ+0xe0], R2 ;  /* 0x0000e002000075a7 */ /* 0x0044e400080011ff */
[----:B---3--:R-:W-:Y:S05]  /*8f70*/  @!P0 NANOSLEEP.SYNCS 0x989680 ;  /* 0x009896800000895d */ /* 0x008fea0003900000 */
[----:B------:R-:W3:Y:S02]  /*8f80*/  @!P0 SYNCS.PHASECHK.TRANS64 P0, [R0+URZ+0xe0], R2 ;  /* 0x0000e002000085a7 */ /* 0x000ee400080010ff */
[----:B---3--:R-:W-:Y:S05]  /*8f90*/  @!P0 BRA `(.L_x_165) ;  /* 0xfffffffc00f08947 */ /* 0x008fea000383ffff */
[----:B------:R-:W-:Y:S05]  /*8fa0*/  BRA `(.L_x_57) ;  /* 0xffffffa0008c7947 */ /* 0x000fea000383ffff */
.L_x_65:
[----:B-1----:R1:W2:Y:S02]  /*8fb0*/  SYNCS.PHASECHK.TRANS64.TRYWAIT P1, [R0+URZ+0xd0], R2 ;  /* 0x0000d002000075a7 */ /* 0x0022a400080211ff */
[----:B--2---:R-:W-:Y:S05]  /*8fc0*/  @!P1 NANOSLEEP.SYNCS 0x989680 ;  /* 0x009896800000995d */ /* 0x004fea0003900000 */
[----:B------:R-:W2:Y:S02]  /*8fd0*/  @!P1 SYNCS.PHASECHK.TRANS64 P1, [R0+URZ+0xd0], R2 ;  /* 0x0000d002000095a7 */ /* 0x000ea400080210ff */
[----:B--2---:R-:W-:Y:S05]  /*8fe0*/  @!P1 BRA `(.L_x_65) ;  /* 0xfffffffc00f09947 */ /* 0x004fea000383ffff */
[----:B------:R-:W-:Y:S05]  /*8ff0*/  BRA `(.L_x_166) ;  /* 0xffffffa800047947 */ /* 0x000fea000383ffff */
.L_x_66:
[----:B------:R-:W-:-:S07]  /*9000*/  MOV R2, UR31 ;  /* 0x0000001f00027c02 */ /* 0x000fce0008000f00 */
.L_x_167:
[----:B-1----:R1:W2:Y:S02]  /*9010*/  SYNCS.PHASECHK.TRANS64.TRYWAIT P0, [R2+URZ+0x110], R0 ;  /* 0x00011000020075a7 */ /* 0x0022a400080011ff */
[----:B--2---:R-:W-:Y:S05]  /*9020*/  @!P0 NANOSLEEP.SYNCS 0x989680 ;  /* 0x009896800000895d */ /* 0x004fea0003900000 */
[----:B------:R-:W2:Y:S02]  /*9030*/  @!P0 SYNCS.PHASECHK.TRANS64 P0, [R2+URZ+0x110], R0 ;  /* 0x00011000020085a7 */ /* 0x000ea400080010ff */
[----:B--2---:R-:W-:Y:S05]  /*9040*/  @!P0 BRA `(.L_x_167) ;  /* 0xfffffffc00f08947 */ /* 0x004fea000383ffff */
[----:B------:R-:W-:Y:S05]  /*9050*/  BRA `(.L_x_168) ;  /* 0xffffffa800547947 */ /* 0x000fea000383ffff */
.L_x_69:
[----:B------:R-:W-:Y:S07]  /*9060*/  MOV R0, UR5 ;  /* 0x0000000500007c02 */ /* 0x000fee0008000f00 */
.L_x_169:
[----:B-1----:R1:W2:Y:S02]  /*9070*/  SYNCS.PHASECHK.TRANS64.TRYWAIT P0, [R0+URZ], R2 ;  /* 0x00000002000075a7 */ /* 0x0022a400080011ff */
[----:B--2---:R-:W-:Y:S05]  /*9080*/  @!P0 NANOSLEEP.SYNCS 0x989680 ;  /* 0x009896800000895d */ /* 0x004fea0003900000 */
[----:B------:R-:W2:Y:S02]  /*9090*/  @!P0 SYNCS.PHASECHK.TRANS64 P0, [R0+URZ], R2 ;  /* 0x00000002000085a7 */ /* 0x000ea400080010ff */
[----:B--2---:R-:W-:Y:S05]  /*90a0*/  @!P0 BRA `(.L_x_169) ;  /* 0xfffffffc00f08947 */ /* 0x004fea000383ffff */
[----:B------:R-:W-:Y:S05]  /*90b0*/  BRA `(.L_x_68) ;  /* 0xffffffa800707947 */ /* 0x000fea000383ffff */
.L_x_72:
[----:B------:R-:W-:-:S07]  /*90c0*/  MOV R0, UR4 ;  /* 0x0000000400007c02 */ /* 0x000fce0008000f00 */
.L_x_170:
[----:B--2---:R2:W4:Y:S02]  /*90d0*/  SYNCS.PHASECHK.TRANS64.TRYWAIT P0, [R0+URZ], R2 ;  /* 0x00000002000075a7 */ /* 0x00452400080011ff */
[----:B----4-:R-:W-:Y:S05]  /*90e0*/  @!P0 NANOSLEEP.SYNCS 0x989680 ;  /* 0x009896800000895d */ /* 0x010fea0003900000 */
[----:B------:R-:W4:Y:S02]  /*90f0*/  @!P0 SYNCS.PHASECHK.TRANS64 P0, [R0+URZ], R2 ;  /* 0x00000002000085a7 */ /* 0x000f2400080010ff */
[----:B----4-:R-:W-:Y:S05]  /*9100*/  @!P0 BRA `(.L_x_170) ;  /* 0xfffffffc00f08947 */ /* 0x010fea000383ffff */
[----:B------:R-:W-:Y:S05]  /*9110*/  BRA `(.L_x_171) ;  /* 0xffffffac004c7947 */ /* 0x000fea000383ffff */
.L_x_73:
[----:B------:R-:W-:-:S07]  /*9120*/  MOV R0, UR5 ;  /* 0x0000000500007c02 */ /* 0x000fce0008000f00 */
.L_x_172:
[----:B-1----:R1:W2:Y:S02]  /*9130*/  SYNCS.PHASECHK.TRANS64.TRYWAIT P0, [R0+URZ], R3 ;  /* 0x00000003000075a7 */ /* 0x0022a400080011ff */
[----:B--2---:R-:W-:Y:S05]  /*9140*/  @!P0 NANOSLEEP.SYNCS 0x989680 ;  /* 0x009896800000895d */ /* 0x004fea0003900000 */
[----:B------:R-:W2:Y:S02]  /*9150*/  @!P0 SYNCS.PHASECHK.TRANS64 P0, [R0+URZ], R3 ;  /* 0x00000003000085a7 */ /* 0x000ea400080010ff */
[----:B--2---:R-:W-:Y:S05]  /*9160*/  @!P0 BRA `(.L_x_172) ;  /* 0xfffffffc00f08947 */ /* 0x004fea000383ffff */
[----:B------:R-:W-:Y:S05]  /*9170*/  BRA `(.L_x_173) ;  /* 0xffffffac00587947 */ /* 0x000fea000383ffff */
.L_x_74:
[----:B------:R-:W-:-:S07]  /*9180*/  MOV R0, UR5 ;  /* 0x0000000500007c02 */ /* 0x000fce0008000f00 */
.L_x_174:
[----:B-1----:R1:W2:Y:S02]  /*9190*/  SYNCS.PHASECHK.TRANS64.TRYWAIT P0, [R0+URZ], R3 ;  /* 0x00000003000075a7 */ /* 0x0022a400080011ff */
[----:B--2---:R-:W-:Y:S05]  /*91a0*/  @!P0 NANOSLEEP.SYNCS 0x989680 ;  /* 0x009896800000895d */ /* 0x004fea0003900000 */
[----:B------:R-:W2:Y:S02]  /*91b0*/  @!P0 SYNCS.PHASECHK.TRANS64 P0, [R0+URZ], R3 ;  /* 0x00000003000085a7 */ /* 0x000ea400080010ff */
[----:B--2---:R-:W-:Y:S05]  /*91c0*/  @!P0 BRA `(.L_x_174) ;  /* 0xfffffffc00f08947 */ /* 0x004fea000383ffff */
[----:B------:R-:W-:Y:S05]  /*91d0*/  BRA `(.L_x_175) ;  /* 0xffffffac00647947 */ /* 0x000fea000383ffff */
.L_x_75:
[----:B-1----:R-:W-:-:S07]  /*91e0*/  MOV R0, UR4 ;  /* 0x0000000400007c02 */ /* 0x002fce0008000f00 */
.L_x_176:
[----:B-1----:R1:W2:Y:S02]  /*91f0*/  SYNCS.PHASECHK.TRANS64.TRYWAIT P0, [R0+URZ], R2 ;  /* 0x00000002000075a7 */ /* 0x0022a400080011ff */
[----:B--2---:R-:W-:Y:S05]  /*9200*/  @!P0 NANOSLEEP.SYNCS 0x989680 ;  /* 0x009896800000895d */ /* 0x004fea0003900000 */
[----:B------:R-:W2:Y:S02]  /*9210*/  @!P0 SYNCS.PHASECHK.TRANS64 P0, [R0+URZ], R2 ;  /* 0x00000002000085a7 */ /* 0x000ea400080010ff */
[----:B--2---:R-:W-:Y:S05]  /*9220*/  @!P0 BRA `(.L_x_176) ;  /* 0xfffffffc00f08947 */ /* 0x004fea000383ffff */
[----:B------:R-:W-:Y:S05]  /*9230*/  BRA `(.L_x_177) ;  /* 0xffffffac00707947 */ /* 0x000fea000383ffff */
.L_x_80:
[----:B-1----:R1:W2:Y:S02]  /*9240*/  SYNCS.PHASECHK.TRANS64.TRYWAIT P0, [R8+URZ+0xd0], R0 ;  /* 0x0000d000080075a7 */ /* 0x0022a400080011ff */
[----:B--2---:R-:W-:Y:S05]  /*9250*/  @!P0 NANOSLEEP.SYNCS 0x989680 ;  /* 0x009896800000895d */ /* 0x004fea0003900000 */
[----:B------:R-:W2:Y:S02]  /*9260*/  @!P0 SYNCS.PHASECHK.TRANS64 P0, [R8+URZ+0xd0], R0 ;  /* 0x0000d000080085a7 */ /* 0x000ea400080010ff */
[----:B--2---:R-:W-:Y:S05]  /*9270*/  @!P0 BRA `(.L_x_80) ;  /* 0xfffffffc00f08947 */ /* 0x004fea000383ffff */
[----:B------:R-:W-:Y:S05]  /*9280*/  BRA `(.L_x_178) ;  /* 0xffffffb000b47947 */ /* 0x000fea000383ffff */
.L_x_83:
[----:B-1----:R-:W-:Y:S07]  /*9290*/  MOV R0, UR21 ;  /* 0x0000001500007c02 */ /* 0x002fee0008000f00 */
.L_x_179:
[----:B-1----:R1:W2:Y:S02]  /*92a0*/  SYNCS.PHASECHK.TRANS64.TRYWAIT P1, [R0+URZ+0xc8], R2 ;  /* 0x0000c802000075a7 */ /* 0x0022a400080211ff */
[----:B--2---:R-:W-:Y:S05]  /*92b0*/  @!P1 NANOSLEEP.SYNCS 0x989680 ;  /* 0x009896800000995d */ /* 0x004fea0003900000 */
[----:B------:R-:W2:Y:S02]  /*92c0*/  @!P1 SYNCS.PHASECHK.TRANS64 P1, [R0+URZ+0xc8], R2 ;  /* 0x0000c802000095a7 */ /* 0x000ea400080210ff */
[----:B--2---:R-:W-:Y:S05]  /*92d0*/  @!P1 BRA `(.L_x_179) ;  /* 0xfffffffc00f09947 */ /* 0x004fea000383ffff */
[----:B------:R-:W-:Y:S05]  /*92e0*/  BRA `(.L_x_82) ;  /* 0xffffffb800307947 */ /* 0x000fea000383ffff */
.L_x_86:
[----:B-1----:R-:W-:Y:S07]  /*92f0*/  MOV R0, UR21 ;  /* 0x0000001500007c02 */ /* 0x002fee0008000f00 */
.L_x_180:
[----:B-1----:R1:W2:Y:S02]  /*9300*/  SYNCS.PHASECHK.TRANS64.TRYWAIT P0, [R0+URZ+0xa0], R4 ;  /* 0x0000a004000075a7 */ /* 0x0022a400080011ff */
[----:B--2---:R-:W-:Y:S05]  /*9310*/  @!P0 NANOSLEEP.SYNCS 0x989680 ;  /* 0x009896800000895d */ /* 0x004fea0003900000 */
[----:B------:R-:W2:Y:S02]  /*9320*/  @!P0 SYNCS.PHASECHK.TRANS64 P0, [R0+URZ+0xa0], R4 ;  /* 0x0000a004000085a7 */ /* 0x000ea400080010ff */
[----:B--2---:R-:W-:Y:S05]  /*9330*/  @!P0 BRA `(.L_x_180) ;  /* 0xfffffffc00f08947 */ /* 0x004fea000383ffff */
[----:B------:R-:W-:Y:S05]  /*9340*/  BRA `(.L_x_181) ;  /* 0xffffffb800887947 */ /* 0x000fea000383ffff */
.L_x_87:
[----:B------:R-:W-:Y:S07]  /*9350*/  MOV R0, UR21 ;  /* 0x0000001500007c02 */ /* 0x000fee0008000f00 */
.L_x_182:
[----:B-1----:R1:W2:Y:S02]  /*9360*/  SYNCS.PHASECHK.TRANS64.TRYWAIT P0, [R0+URZ+0xa8], R4 ;  /* 0x0000a804000075a7 */ /* 0x0022a400080011ff */
[----:B--2---:R-:W-:Y:S05]  /*9370*/  @!P0 NANOSLEEP.SYNCS 0x989680 ;  /* 0x009896800000895d */ /* 0x004fea0003900000 */
[----:B------:R-:W2:Y:S02]  /*9380*/  @!P0 SYNCS.PHASECHK.TRANS64 P0, [R0+URZ+0xa8], R4 ;  /* 0x0000a804000085a7 */ /* 0x000ea400080010ff */
[----:B--2---:R-:W-:Y:S05]  /*9390*/  @!P0 BRA `(.L_x_182) ;  /* 0xfffffffc00f08947 */ /* 0x004fea000383ffff */
[----:B------:R-:W-:Y:S05]  /*93a0*/  BRA `(.L_x_183) ;  /* 0xffffffb800c07947 */ /* 0x000fea000383ffff */
.L_x_88:
[----:B------:R-:W-:Y:S07]  /*93b0*/  MOV R0, UR21 ;  /* 0x0000001500007c02 */ /* 0x000fee0008000f00 */
.L_x_184:
[----:B-1----:R1:W2:Y:S02]  /*93c0*/  SYNCS.PHASECHK.TRANS64.TRYWAIT P0, [R0+URZ+0xb0], R4 ;  /* 0x0000b004000075a7 */ /* 0x0022a400080011ff */
[----:B--2---:R-:W-:Y:S05]  /*93d0*/  @!P0 NANOSLEEP.SYNCS 0x989680 ;  /* 0x009896800000895d */ /* 0x004fea0003900000 */
[----:B------:R-:W2:Y:S02]  /*93e0*/  @!P0 SYNCS.PHASECHK.TRANS64 P0, [R0+URZ+0xb0], R4 ;  /* 0x0000b004000085a7 */ /* 0x000ea400080010ff */
[----:B--2---:R-:W-:Y:S05]  /*93f0*/  @!P0 BRA `(.L_x_184) ;  /* 0xfffffffc00f08947 */ /* 0x004fea000383ffff */
[----:B------:R-:W-:Y:S05]  /*9400*/  BRA `(.L_x_185) ;  /* 0xffffffbc00047947 */ /* 0x000fea000383ffff */
.L_x_89:
[----:B------:R-:W-:Y:S07]  /*9410*/  MOV R0, UR21 ;  /* 0x0000001500007c02 */ /* 0x000fee0008000f00 */
.L_x_186:
[----:B-1----:R1:W2:Y:S02]  /*9420*/  SYNCS.PHASECHK.TRANS64.TRYWAIT P0, [R0+URZ+0xb8], R4 ;  /* 0x0000b804000075a7 */ /* 0x0022a400080011ff */
[----:B--2---:R-:W-:Y:S05]  /*9430*/  @!P0 NANOSLEEP.SYNCS 0x989680 ;  /* 0x009896800000895d */ /* 0x004fea0003900000 */
[----:B------:R-:W2:Y:S02]  /*9440*/  @!P0 SYNCS.PHASECHK.TRANS64 P0, [R0+URZ+0xb8], R4 ;  /* 0x0000b804000085a7 */ /* 0x000ea400080010ff */
[----:B--2---:R-:W-:Y:S05]  /*9450*/  @!P0 BRA `(.L_x_186) ;  /* 0xfffffffc00f08947 */ /* 0x004fea000383ffff */
[----:B------:R-:W-:Y:S05]  /*9460*/  BRA `(.L_x_187) ;  /* 0xffffffbc004c7947 */ /* 0x000fea000383ffff */
.L_x_91:
[----:B------:R-:W-:-:S07]  /*9470*/  MOV R0, UR21 ;  /* 0x0000001500007c02 */ /* 0x000fce0008000f00 */
.L_x_188:
[----:B--2---:R2:W4:Y:S02]  /*9480*/  SYNCS.PHASECHK.TRANS64.TRYWAIT P0, [R0+URZ+0xa0], R2 ;  /* 0x0000a002000075a7 */ /* 0x00452400080011ff */
[----:B----4-:R-:W-:Y:S05]  /*9490*/  @!P0 NANOSLEEP.SYNCS 0x989680 ;  /* 0x009896800000895d */ /* 0x010fea0003900000 */
[----:B------:R-:W4:Y:S02]  /*94a0*/  @!P0 SYNCS.PHASECHK.TRANS64 P0, [R0+URZ+0xa0], R2 ;  /* 0x0000a002000085a7 */ /* 0x000f2400080010ff */
[----:B----4-:R-:W-:Y:S05]  /*94b0*/  @!P0 BRA `(.L_x_188) ;  /* 0xfffffffc00f08947 */ /* 0x010fea000383ffff */
[----:B------:R-:W-:Y:S05]  /*94c0*/  BRA `(.L_x_189) ;  /* 0xffffffbc00c47947 */ /* 0x000fea000383ffff */
.L_x_92:
[----:B--2---:R-:W-:-:S07]  /*94d0*/  MOV R0, UR21 ;  /* 0x0000001500007c02 */ /* 0x004fce0008000f00 */
.L_x_190:
[----:B--2---:R2:W4:Y:S02]  /*94e0*/  SYNCS.PHASECHK.TRANS64.TRYWAIT P0, [R0+URZ+0xa8], R2 ;  /* 0x0000a802000075a7 */ /* 0x00452400080011ff */
[----:B----4-:R-:W-:Y:S05]  /*94f0*/  @!P0 NANOSLEEP.SYNCS 0x989680 ;  /* 0x009896800000895d */ /* 0x010fea0003900000 */
[----:B------:R-:W4:Y:S02]  /*9500*/  @!P0 SYNCS.PHASECHK.TRANS64 P0, [R0+URZ+0xa8], R2 ;  /* 0x0000a802000085a7 */ /* 0x000f2400080010ff */
[----:B----4-:R-:W-:Y:S05]  /*9510*/  @!P0 BRA `(.L_x_190) ;  /* 0xfffffffc00f08947 */ /* 0x010fea000383ffff */
[----:B------:R-:W-:Y:S05]  /*9520*/  BRA `(.L_x_191) ;  /* 0xffffffbc00b47947 */ /* 0x000fea000383ffff */
.L_x_93:
[----:B--2---:R-:W-:-:S07]  /*9530*/  MOV R0, UR21 ;  /* 0x0000001500007c02 */ /* 0x004fce0008000f00 */
.L_x_192:
[----:B--2---:R2:W4:Y:S02]  /*9540*/  SYNCS.PHASECHK.TRANS64.TRYWAIT P0, [R0+URZ+0xb0], R2 ;  /* 0x0000b002000075a7 */ /* 0x00452400080011ff */
[----:B----4-:R-:W-:Y:S05]  /*9550*/  @!P0 NANOSLEEP.SYNCS 0x989680 ;  /* 0x009896800000895d */ /* 0x010fea0003900000 */
[----:B------:R-:W4:Y:S02]  /*9560*/  @!P0 SYNCS.PHASECHK.TRANS64 P0, [R0+URZ+0xb0], R2 ;  /* 0x0000b002000085a7 */ /* 0x000f2400080010ff */
[----:B----4-:R-:W-:Y:S05]  /*9570*/  @!P0 BRA `(.L_x_192) ;  /* 0xfffffffc00f08947 */ /* 0x010fea000383ffff */
[----:B------:R-:W-:Y:S05]  /*9580*/  BRA `(.L_x_193) ;  /* 0xffffffbc00a47947 */ /* 0x000fea000383ffff */
.L_x_95:
[----:B-1----:R1:W2:Y:S02]  /*9590*/  SYNCS.PHASECHK.TRANS64.TRYWAIT P0, [R3+URZ+0xd0], R0 ;  /* 0x0000d000030075a7 */ /* 0x0022a400080011ff */
[----:B--2---:R-:W-:Y:S05]  /*95a0*/  @!P0 NANOSLEEP.SYNCS 0x989680 ;  /* 0x009896800000895d */ /* 0x004fea0003900000 */
[----:B------:R-:W2:Y:S02]  /*95b0*/  @!P0 SYNCS.PHASECHK.TRANS64 P0, [R3+URZ+0xd0], R0 ;  /* 0x0000d000030085a7 */ /* 0x000ea400080010ff */
[----:B--2---:R-:W-:Y:S05]  /*95c0*/  @!P0 BRA `(.L_x_95) ;  /* 0xfffffffc00f08947 */ /* 0x004fea000383ffff */
[----:B------:R-:W-:Y:S05]  /*95d0*/  BRA `(.L_x_194) ;  /* 0xffffffc000707947 */ /* 0x000fea000383ffff */
.L_x_106:
[----:B-1----:R-:W-:Y:S04]  /*95e0*/  MOV R0, UR44 ;  /* 0x0000002c00007c02 */ /* 0x002fe80008000f00 */
[----:B------:R1:W2:Y:S03]  /*95f0*/  SYNCS.PHASECHK.TRANS64.TRYWAIT P1, [R0+URZ+0x80], R3 ;  /* 0x00008003000075a7 */ /* 0x0002a600080211ff */
[----:B--2---:R-:W-:Y:S05]  /*9600*/  @!P1 NANOSLEEP.SYNCS 0x989680 ;  /* 0x009896800000995d */ /* 0x004fea0003900000 */
[----:B------:R-:W2:Y:S02]  /*9610*/  @!P1 SYNCS.PHASECHK.TRANS64 P1, [R0+URZ+0x80], R3 ;  /* 0x00008003000095a7 */ /* 0x000ea400080210ff */
[----:B--2---:R-:W-:Y:S05]  /*9620*/  @!P1 BRA `(.L_x_106) ;  /* 0xfffffffc00ec9947 */ /* 0x004fea000383ffff */
[----:B------:R-:W-:Y:S05]  /*9630*/  BRA `(.L_x_105) ;  /* 0xffffffcc00d47947 */ /* 0x000fea000383ffff */
.L_x_108:
[----:B-1----:R1:W3:Y:S02]  /*9640*/  SYNCS.PHASECHK.TRANS64.TRYWAIT P0, [R26+URZ+0xf0], R2 ;  /* 0x0000f0021a0075a7 */ /* 0x0022e400080011ff */
[----:B---3--:R-:W-:Y:S05]  /*9650*/  @!P0 NANOSLEEP.SYNCS 0x989680 ;  /* 0x009896800000895d */ /* 0x008fea0003900000 */
[----:B------:R-:W3:Y:S02]  /*9660*/  @!P0 SYNCS.PHASECHK.TRANS64 P0, [R26+URZ+0xf0], R2 ;  /* 0x0000f0021a0085a7 */ /* 0x000ee400080010ff */
[----:B---3--:R-:W-:Y:S05]  /*9670*/  @!P0 BRA `(.L_x_108) ;  /* 0xfffffffc00f08947 */ /* 0x008fea000383ffff */
[----:B------:R-:W-:Y:S05]  /*9680*/  BRA `(.L_x_107) ;  /* 0xffffffcc00f87947 */ /* 0x000fea000383ffff */
.L_x_117:
[----:B---3--:R3:W4:Y:S02]  /*9690*/  SYNCS.PHASECHK.TRANS64.TRYWAIT P0, [R4+URZ+0x80], R0 ;  /* 0x00008000040075a7 */ /* 0x00872400080011ff */
[----:B----4-:R-:W-:Y:S05]  /*96a0*/  @!P0 NANOSLEEP.SYNCS 0x989680 ;  /* 0x009896800000895d */ /* 0x010fea0003900000 */
[----:B------:R-:W4:Y:S02]  /*96b0*/  @!P0 SYNCS.PHASECHK.TRANS64 P0, [R4+URZ+0x80], R0 ;  /* 0x00008000040085a7 */ /* 0x000f2400080010ff */
[----:B----4-:R-:W-:Y:S05]  /*96c0*/  @!P0 BRA `(.L_x_117) ;  /* 0xfffffffc00f08947 */ /* 0x010fea000383ffff */
[----:B------:R-:W-:Y:S05]  /*96d0*/  BRA `(.L_x_116) ;  /* 0xffffffd400e47947 */ /* 0x000fea000383ffff */
.L_x_125:
[----:B-1----:R1:W4:Y:S02]  /*96e0*/  SYNCS.PHASECHK.TRANS64.TRYWAIT P0, [R2+URZ+0x80], R4 ;  /* 0x00008004020075a7 */ /* 0x00232400080011ff */
[----:B----4-:R-:W-:Y:S05]  /*96f0*/  @!P0 NANOSLEEP.SYNCS 0x989680 ;  /* 0x009896800000895d */ /* 0x010fea0003900000 */
[----:B------:R-:W4:Y:S02]  /*9700*/  @!P0 SYNCS.PHASECHK.TRANS64 P0, [R2+URZ+0x80], R4 ;  /* 0x00008004020085a7 */ /* 0x000f2400080010ff */
[----:B----4-:R-:W-:Y:S05]  /*9710*/  @!P0 BRA `(.L_x_125) ;  /* 0xfffffffc00f08947 */ /* 0x010fea000383ffff */
[----:B------:R-:W-:Y:S05]  /*9720*/  BRA `(.L_x_124) ;  /* 0xffffffdc00f47947 */ /* 0x000fea000383ffff */
.L_x_133:
[----:B---3--:R3:W4:Y:S02]  /*9730*/  SYNCS.PHASECHK.TRANS64.TRYWAIT P0, [R3+URZ+0x80], R0 ;  /* 0x00008000030075a7 */ /* 0x00872400080011ff */
[----:B----4-:R-:W-:Y:S05]  /*9740*/  @!P0 NANOSLEEP.SYNCS 0x989680 ;  /* 0x009896800000895d */ /* 0x010fea0003900000 */
[----:B------:R-:W4:Y:S02]  /*9750*/  @!P0 SYNCS.PHASECHK.TRANS64 P0, [R3+URZ+0x80], R0 ;  /* 0x00008000030085a7 */ /* 0x000f2400080010ff */
[----:B----4-:R-:W-:Y:S05]  /*9760*/  @!P0 BRA `(.L_x_133) ;  /* 0xfffffffc00f08947 */ /* 0x010fea000383ffff */
[----:B------:R-:W-:Y:S05]  /*9770*/  BRA `(.L_x_132) ;  /* 0xffffffe800007947 */ /* 0x000fea000383ffff */
        .weak           $__internal_0_$__cuda_sm10x_tcgen05_guardrail_trap_col_being_dealloced_not_returned_by_alloc
        .type           $__internal_0_$__cuda_sm10x_tcgen05_guardrail_trap_col_being_dealloced_not_returned_by_alloc,@function
        .size           $__internal_0_$__cuda_sm10x_tcgen05_guardrail_trap_col_being_dealloced_not_returned_by_alloc,($__internal_1_$__cuda_sm10x_tcgen05_guardrail_trap_phase_invalid_during_alloc - $__internal_0_$__cuda_sm10x_tcgen05_guardrail_trap_col_being_dealloced_not_returned_by_alloc)
$__internal_0_$__cuda_sm10x_tcgen05_guardrail_trap_col_being_dealloced_not_returned_by_alloc:
[----:B------:R-:W-:Y:S05]  /*9780*/  BPT.TRAP 0x1 ;  /* 0x000000040000795c */ /* 0x000fea0000300000 */
[----:B------:R-:W-:-:S04]  /*9790*/  HFMA2 R3, -RZ, RZ, 0, 0 ;  /* 0x00000000ff037431 */ /* 0x000fc800000001ff */
[----:B------:R-:W-:Y:S05]  /*97a0*/  RET.REL.NODEC R2 `(_ZN7cutlass13device_kernelINS_4gemm6kernel13GemmUniversalIN4cute5tupleIJiiiiEEENS1_10collective13CollectiveMmaINS1_35MainloopSm100TmaUmmaWarpSpecializedILi8ELi2ELi4ENS5_IJNS4_1CILi8EEENSA_ILi1EEESC_EEEEENS5_IJNSA_ILi64EEENSA_ILi128EEESF_EEENS_6half_tENS5_IJlSC_lEEESI_SJ_NS4_8TiledMMAINS4_8MMA_AtomIJNS4_20SM100_MMA_F16BF16_SSISI_SI_fLi64ELi128ELNS4_4UMMA5MajorE0ELSO_0ELNSN_7ScaleInE0ELSP_0EEEEEENS4_6LayoutINS5_IJSC_SC_SC_EEENS5_IJNSA_ILi0EEESU_SU_EEEEENS5_IJNS4_10UnderscoreESX_SX_EEEEENS4_13SM90_TMA_LOADENS4_14ComposedLayoutINS4_7SwizzleILi3ELi4ELi3EEENS4_18smem_ptr_flag_bitsILi16EEENSS_INS5_IJSB_SF_EEENS5_IJSF_SC_EEEEEEEvNS4_8identityENS4_23SM90_TMA_LOAD_MULTICASTES19_vS1A_EENS_8epilogue10collective18CollectiveEpilogueINS1D_23Sm100TmaWarpSpecializedILi4ELi2ELi16ELb1ELb0EEEJSH_NS5_IJNSS_ISF_SC_EENSS_INSA_ILi32EEESC_EEEEESI_SJ_SI_SJ_NS1D_6fusion15FusionCallbacksIS1H_NS1M_17LinearCombinationISI_fSI_fLNS_15FloatRoundStyleE2EEESH_S1L_JEEENS4_5SM1004TMEM4LOAD26SM100_TMEM_LOAD_16dp256b4xES10_NS11_INS12_ILi2ELi4ELi3EEES15_NSS_INS5_IJSB_S1J_EEENS5_IJS1J_SC_EEEEEEENS4_17SM75_U32x4_LDSM_NENS4_14SM90_TMA_STOREES20_NS4_17SM90_U32x4_STSM_NENS4_39AutoVectorizingCopyWithAssumedAlignmentILi128EEEEEEvvEEEEvNT_6ParamsE) ;  /* 0xffffff6802147950 */ /* 0x000fea0003c3ffff */
        .weak           $__internal_1_$__cuda_sm10x_tcgen05_guardrail_trap_phase_invalid_during_alloc
        .type           $__internal_1_$__cuda_sm10x_tcgen05_guardrail_trap_phase_invalid_during_alloc,@function
        .size           $__internal_1_$__cuda_sm10x_tcgen05_guardrail_trap_phase_invalid_during_alloc,($__internal_2_$__cuda_sm10x_tcgen05_guardrail_trap_unallocated_columns_being_dealloced - $__internal_1_$__cuda_sm10x_tcgen05_guardrail_trap_phase_invalid_during_alloc)
$__internal_1_$__cuda_sm10x_tcgen05_guardrail_trap_phase_invalid_during_alloc:
[----:B------:R-:W-:Y:S05]  /*97b0*/  BPT.TRAP 0x1 ;  /* 0x000000040000795c */ /* 0x000fea0000300000 */
[----:B------:R-:W-:-:S04]  /*97c0*/  MOV R5, 0x0 ;  /* 0x0000000000057802 */ /* 0x000fc80000000f00 */
[----:B------:R-:W-:Y:S05]  /*97d0*/  RET.REL.NODEC R4 `(_ZN7cutlass13device_kernelINS_4gemm6kernel13GemmUniversalIN4cute5tupleIJiiiiEEENS1_10collective13CollectiveMmaINS1_35MainloopSm100TmaUmmaWarpSpecializedILi8ELi2ELi4ENS5_IJNS4_1CILi8EEENSA_ILi1EEESC_EEEEENS5_IJNSA_ILi64EEENSA_ILi128EEESF_EEENS_6half_tENS5_IJlSC_lEEESI_SJ_NS4_8TiledMMAINS4_8MMA_AtomIJNS4_20SM100_MMA_F16BF16_SSISI_SI_fLi64ELi128ELNS4_4UMMA5MajorE0ELSO_0ELNSN_7ScaleInE0ELSP_0EEEEEENS4_6LayoutINS5_IJSC_SC_SC_EEENS5_IJNSA_ILi0EEESU_SU_EEEEENS5_IJNS4_10UnderscoreESX_SX_EEEEENS4_13SM90_TMA_LOADENS4_14ComposedLayoutINS4_7SwizzleILi3ELi4ELi3EEENS4_18smem_ptr_flag_bitsILi16EEENSS_INS5_IJSB_SF_EEENS5_IJSF_SC_EEEEEEEvNS4_8identityENS4_23SM90_TMA_LOAD_MULTICASTES19_vS1A_EENS_8epilogue10collective18CollectiveEpilogueINS1D_23Sm100TmaWarpSpecializedILi4ELi2ELi16ELb1ELb0EEEJSH_NS5_IJNSS_ISF_SC_EENSS_INSA_ILi32EEESC_EEEEESI_SJ_SI_SJ_NS1D_6fusion15FusionCallbacksIS1H_NS1M_17LinearCombinationISI_fSI_fLNS_15FloatRoundStyleE2EEESH_S1L_JEEENS4_5SM1004TMEM4LOAD26SM100_TMEM_LOAD_16dp256b4xES10_NS11_INS12_ILi2ELi4ELi3EEES15_NSS_INS5_IJSB_S1J_EEENS5_IJS1J_SC_EEEEEEENS4_17SM75_U32x4_LDSM_NENS4_14SM90_TMA_STOREES20_NS4_17SM90_U32x4_STSM_NENS4_39AutoVectorizingCopyWithAssumedAlignmentILi128EEEEEEvvEEEEvNT_6ParamsE) ;  /* 0xffffff6804087950 */ /* 0x000fea0003c3ffff */
        .weak           $__internal_2_$__cuda_sm10x_tcgen05_guardrail_trap_unallocated_columns_being_dealloced
        .type           $__internal_2_$__cuda_sm10x_tcgen05_guardrail_trap_unallocated_columns_being_dealloced,@function
        .size           $__internal_2_$__cuda_sm10x_tcgen05_guardrail_trap_unallocated_columns_being_dealloced,(.L_x_196 - $__internal_2_$__cuda_sm10x_tcgen05_guardrail_trap_unallocated_columns_being_dealloced)
$__internal_2_$__cuda_sm10x_tcgen05_guardrail_trap_unallocated_columns_being_dealloced:
[----:B------:R-:W-:Y:S05]  /*97e0*/  BPT.TRAP 0x1 ;  /* 0x000000040000795c */ /* 0x000fea0000300000 */
[----:B------:R-:W-:-:S04]  /*97f0*/  HFMA2 R3, -RZ, RZ, 0, 0 ;  /* 0x00000000ff037431 */ /* 0x000fc800000001ff */
[----:B------:R-:W-:Y:S05]  /*9800*/  RET.REL.NODEC R2 `(_ZN7cutlass13device_kernelINS_4gemm6kernel13GemmUniversalIN4cute5tupleIJiiiiEEENS1_10collective13CollectiveMmaINS1_35MainloopSm100TmaUmmaWarpSpecializedILi8ELi2ELi4ENS5_IJNS4_1CILi8EEENSA_ILi1EEESC_EEEEENS5_IJNSA_ILi64EEENSA_ILi128EEESF_EEENS_6half_tENS5_IJlSC_lEEESI_SJ_NS4_8TiledMMAINS4_8MMA_AtomIJNS4_20SM100_MMA_F16BF16_SSISI_SI_fLi64ELi128ELNS4_4UMMA5MajorE0ELSO_0ELNSN_7ScaleInE0ELSP_0EEEEEENS4_6LayoutINS5_IJSC_SC_SC_EEENS5_IJNSA_ILi0EEESU_SU_EEEEENS5_IJNS4_10UnderscoreESX_SX_EEEEENS4_13SM90_TMA_LOADENS4_14ComposedLayoutINS4_7SwizzleILi3ELi4ELi3EEENS4_18smem_ptr_flag_bitsILi16EEENSS_INS5_IJSB_SF_EEENS5_IJSF_SC_EEEEEEEvNS4_8identityENS4_23SM90_TMA_LOAD_MULTICASTES19_vS1A_EENS_8epilogue10collective18CollectiveEpilogueINS1D_23Sm100TmaWarpSpecializedILi4ELi2ELi16ELb1ELb0EEEJSH_NS5_IJNSS_ISF_SC_EENSS_INSA_ILi32EEESC_EEEEESI_SJ_SI_SJ_NS1D_6fusion15FusionCallbacksIS1H_NS1M_17LinearCombinationISI_fSI_fLNS_15FloatRoundStyleE2EEESH_S1L_JEEENS4_5SM1004TMEM4LOAD26SM100_TMEM_LOAD_16dp256b4xES10_NS11_INS12_ILi2ELi4ELi3EEES15_NSS_INS5_IJSB_S1J_EEENS5_IJS1J_SC_EEEEEEENS4_17SM75_U32x4_LDSM_NENS4_14SM90_TMA_STOREES20_NS4_17SM90_U32x4_STSM_NENS4_39AutoVectorizingCopyWithAssumedAlignmentILi128EEEEEEvvEEEEvNT_6ParamsE) ;  /* 0xffffff6402fc7950 */ /* 0x000fea0003c3ffff */
.L_x_195:
[----:B------:R-:W-:-:S00]  /*9810*/  BRA `(.L_x_195) ;  /* 0xfffffffc00fc7947 */ /* 0x000fc0000383ffff */
[----:B------:R-:W-:-:S00]  /*9820*/  NOP ;  /* 0x0000000000007918 */ /* 0x000fc00000000000 */
        /* <DEDUP_REMOVED lines=13> */
.L_x_196:


//--------------------- .nv.global.init           --------------------------
	.section	.nv.global.init,"aw",@progbits
.nv.global.init:
	.type		$str$27,@object
	.size		$str$27,($str$28 - $str$27)
$str$27:
        /*0000*/ 	.byte	0x28, 0x61, 0x64, 0x64, 0x72, 0x65, 0x73, 0x73, 0x20, 0x26, 0x20, 0x6d, 0x61, 0x73, 0x6b, 0x29
        /*0010*/ 	.byte	0x20, 0x3d, 0x3d, 0x20, 0x30, 0x00
	.type		$str$28,@object
	.size		$str$28,($str$26 - $str$28)
$str$28:
        /*0016*/ 	.byte	0x2f, 0x74, 0x6d, 0x70, 0x2f, 0x63, 0x75, 0x74, 0x6c, 0x61, 0x73, 0x73, 0x5f, 0x73, 0x77, 0x65
        /*0026*/ 	.byte	0x65, 0x70, 0x5f, 0x73, 0x72, 0x63, 0x2f, 0x69, 0x6e, 0x63, 0x6c, 0x75, 0x64, 0x65, 0x2f, 0x63
        /*0036*/ 	.byte	0x75, 0x74, 0x65, 0x2f, 0x70, 0x6f, 0x69, 0x6e, 0x74, 0x65, 0x72, 0x5f, 0x66, 0x6c, 0x61, 0x67
        /*0046*/ 	.byte	0x67, 0x65, 0x64, 0x2e, 0x68, 0x70, 0x70, 0x00
	.type		$str$26,@object
	.size		$str$26,($str$25 - $str$26)
$str$26:
        /*004e*/ 	.byte	0x2f, 0x74, 0x6d, 0x70, 0x2f, 0x63, 0x75, 0x74, 0x6c, 0x61, 0x73, 0x73, 0x5f, 0x73, 0x77, 0x65
        /*005e*/ 	.byte	0x65, 0x70, 0x5f, 0x73, 0x72, 0x63, 0x2f, 0x69, 0x6e, 0x63, 0x6c, 0x75, 0x64, 0x65, 0x2f, 0x63
        /*006e*/ 	.byte	0x75, 0x74, 0x65, 0x2f, 0x61, 0x74, 0x6f, 0x6d, 0x2f, 0x63, 0x6f, 0x70, 0x79, 0x5f, 0x74, 0x72
        /*007e*/ 	.byte	0x61, 0x69, 0x74, 0x73, 0x5f, 0x73, 0x6d, 0x31, 0x30, 0x30, 0x2e, 0x68, 0x70, 0x70, 0x00
	.type		$str$25,@object
	.size		$str$25,(__unnamed_1 - $str$25)
$str$25:
        /*008d*/ 	.byte	0x28, 0x28, 0x75, 0x69, 0x6e, 0x74, 0x33, 0x32, 0x5f, 0x74, 0x28, 0x74, 0x68, 0x72, 0x65, 0x61
        /*009d*/ 	.byte	0x64, 0x49, 0x64, 0x78, 0x2e, 0x78, 0x29, 0x20, 0x2f, 0x20, 0x33, 0x32, 0x29, 0x20, 0x25, 0x20
        /*00ad*/ 	.byte	0x34, 0x29, 0x20, 0x3d, 0x3d, 0x20, 0x28, 0x28, 0x28, 0x74, 0x6d, 0x65, 0x6d, 0x5f, 0x61, 0x64
        /*00bd*/ 	.byte	0x64, 0x72, 0x20, 0x3e, 0x3e, 0x20, 0x31, 0x36, 0x29, 0x20, 0x2f, 0x20, 0x33, 0x32, 0x29, 0x20
        /*00cd*/ 	.byte	0x25, 0x20, 0x34, 0x29, 0x00
	.type		__unnamed_1,@object
	.size		__unnamed_1,(__unnamed_2 - __unnamed_1)
__unnamed_1:
        /*00d2*/ 	.byte	0x61, 0x75, 0x74, 0x6f, 0x20, 0x63, 0x75, 0x74, 0x65, 0x3a, 0x3a, 0x61, 0x73, 0x5f, 0x70, 0x6f
        /* <DEDUP_REMOVED lines=24> */
        /*0262*/ 	.byte	0x3e, 0x3e, 0x3e, 0x5d, 0x00
	.type		__unnamed_2,@object
	.size		__unnamed_2,(.L_2 - __unnamed_2)
__unnamed_2:
        /* <DEDUP_REMOVED lines=46> */
.L_2:


//--------------------- .nv.shared._ZN7cutlass13device_kernelINS_4gemm6kernel13GemmUniversalIN4cute5tupleIJiiiiEEENS1_10collective13CollectiveMmaINS1_35MainloopSm100TmaUmmaWarpSpecializedILi8ELi2ELi4ENS5_IJNS4_1CILi8EEENSA_ILi1EEESC_EEEEENS5_IJNSA_ILi64EEENSA_ILi128EEESF_EEENS_6half_tENS5_IJlSC_lEEESI_SJ_NS4_8TiledMMAINS4_8MMA_AtomIJNS4_20SM100_MMA_F16BF16_SSISI_SI_fLi64ELi128ELNS4_4UMMA5MajorE0ELSO_0ELNSN_7ScaleInE0ELSP_0EEEEEENS4_6LayoutINS5_IJSC_SC_SC_EEENS5_IJNSA_ILi0EEESU_SU_EEEEENS5_IJNS4_10UnderscoreESX_SX_EEEEENS4_13SM90_TMA_LOADENS4_14ComposedLayoutINS4_7SwizzleILi3ELi4ELi3EEENS4_18smem_ptr_flag_bitsILi16EEENSS_INS5_IJSB_SF_EEENS5_IJSF_SC_EEEEEEEvNS4_8identityENS4_23SM90_TMA_LOAD_MULTICASTES19_vS1A_EENS_8epilogue10collective18CollectiveEpilogueINS1D_23Sm100TmaWarpSpecializedILi4ELi2ELi16ELb1ELb0EEEJSH_NS5_IJNSS_ISF_SC_EENSS_INSA_ILi32EEESC_EEEEESI_SJ_SI_SJ_NS1D_6fusion15FusionCallbacksIS1H_NS1M_17LinearCombinationISI_fSI_fLNS_15FloatRoundStyleE2EEESH_S1L_JEEENS4_5SM1004TMEM4LOAD26SM100_TMEM_LOAD_16dp256b4xES10_NS11_INS12_ILi2ELi4ELi3EEES15_NSS_INS5_IJSB_S1J_EEENS5_IJS1J_SC_EEEEEEENS4_17SM75_U32x4_LDSM_NENS4_14SM90_TMA_STOREES20_NS4_17SM90_U32x4_STSM_NENS4_39AutoVectorizingCopyWithAssumedAlignmentILi128EEEEEEvvEEEEvNT_6ParamsE --------------------------
	.section	.nv.shared._ZN7cutlass13device_kernelINS_4gemm6kernel13GemmUniversalIN4cute5tupleIJiiiiEEENS1_10collective13CollectiveMmaINS1_35MainloopSm100TmaUmmaWarpSpecializedILi8ELi2ELi4ENS5_IJNS4_1CILi8EEENSA_ILi1EEESC_EEEEENS5_IJNSA_ILi64EEENSA_ILi128EEESF_EEENS_6half_tENS5_IJlSC_lEEESI_SJ_NS4_8TiledMMAINS4_8MMA_AtomIJNS4_20SM100_MMA_F16BF16_SSISI_SI_fLi64ELi128ELNS4_4UMMA5MajorE0ELSO_0ELNSN_7ScaleInE0ELSP_0EEEEEENS4_6LayoutINS5_IJSC_SC_SC_EEENS5_IJNSA_ILi0EEESU_SU_EEEEENS5_IJNS4_10UnderscoreESX_SX_EEEEENS4_13SM90_TMA_LOADENS4_14ComposedLayoutINS4_7SwizzleILi3ELi4ELi3EEENS4_18smem_ptr_flag_bitsILi16EEENSS_INS5_IJSB_SF_EEENS5_IJSF_SC_EEEEEEEvNS4_8identityENS4_23SM90_TMA_LOAD_MULTICASTES19_vS1A_EENS_8epilogue10collective18CollectiveEpilogueINS1D_23Sm100TmaWarpSpecializedILi4ELi2ELi16ELb1ELb0EEEJSH_NS5_IJNSS_ISF_SC_EENSS_INSA_ILi32EEESC_EEEEESI_SJ_SI_SJ_NS1D_6fusion15FusionCallbacksIS1H_NS1M_17LinearCombinationISI_fSI_fLNS_15FloatRoundStyleE2EEESH_S1L_JEEENS4_5SM1004TMEM4LOAD26SM100_TMEM_LOAD_16dp256b4xES10_NS11_INS12_ILi2ELi4ELi3EEES15_NSS_INS5_IJSB_S1J_EEENS5_IJS1J_SC_EEEEEEENS4_17SM75_U32x4_LDSM_NENS4_14SM90_TMA_STOREES20_NS4_17SM90_U32x4_STSM_NENS4_39AutoVectorizingCopyWithAssumedAlignmentILi128EEEEEEvvEEEEvNT_6ParamsE,"aw",@nobits
	.sectionflags	@""
	.align	16
	.zero		1024


//--------------------- .nv.shared.reserved.0     --------------------------
	.section	.nv.shared.reserved.0,"aw",@nobits
	.weak		__nv_reservedSMEM_offset_0_alias
	.size		__nv_reservedSMEM_offset_0_alias, 0, 64
	.other		__nv_reservedSMEM_offset_0_alias,@"STO_CUDA_RESERVED_SHARED STV_DEFAULT"
__nv_reservedSMEM_offset_0_alias:
	.zero		0
.nv.shared.reserved.0:
	.zero		64
	.weak		__nv_reservedSMEM_tcgen05_partition
	.type		__nv_reservedSMEM_tcgen05_partition,@object
	.size		__nv_reservedSMEM_tcgen05_partition,(.L_0 - __nv_reservedSMEM_tcgen05_partition)
__nv_reservedSMEM_tcgen05_partition:
	.zero		32
.L_0:


//--------------------- .nv.global                --------------------------
	.section	.nv.global,"aw",@nobits
.nv.global:
	.type		_ZN40_INTERNAL_5502a99c_4_k_cu_8f7d45c3_279754cute1_E,@object
	.size		_ZN40_INTERNAL_5502a99c_4_k_cu_8f7d45c3_279754cute1_E,(_ZN40_INTERNAL_5502a99c_4_k_cu_8f7d45c3_279754cuda3std3__45__cpo6cbeginE - _ZN40_INTERNAL_5502a99c_4_k_cu_8f7d45c3_279754cute1_E)
_ZN40_INTERNAL_5502a99c_4_k_cu_8f7d45c3_279754cute1_E:
	.zero		1
	.type		_ZN40_INTERNAL_5502a99c_4_k_cu_8f7d45c3_279754cuda3std3__45__cpo6cbeginE,@object
	.size		_ZN40_INTERNAL_5502a99c_4_k_cu_8f7d45c3_279754cuda3std3__45__cpo6cbeginE,(_ZN40_INTERNAL_5502a99c_4_k_cu_8f7d45c3_279754cuda3std3__48in_placeE - _ZN40_INTERNAL_5502a99c_4_k_cu_8f7d45c3_279754cuda3std3__45__cpo6cbeginE)
_ZN40_INTERNAL_5502a99c_4_k_cu_8f7d45c3_279754cuda3std3__45__cpo6cbeginE:
	.zero		1
	.type		_ZN40_INTERNAL_5502a99c_4_k_cu_8f7d45c3_279754cuda3std3__48in_placeE,@object
	.size		_ZN40_INTERNAL_5502a99c_4_k_cu_8f7d45c3_279754cuda3std3__48in_placeE,(_ZN40_INTERNAL_5502a99c_4_k_cu_8f7d45c3_279754cuda3std6ranges3__45__cpo9iter_moveE - _ZN40_INTERNAL_5502a99c_4_k_cu_8f7d45c3_279754cuda3std3__48in_placeE)
_ZN40_INTERNAL_5502a99c_4_k_cu_8f7d45c3_279754cuda3std3__48in_placeE:
	.zero		1
	.type		_ZN40_INTERNAL_5502a99c_4_k_cu_8f7d45c3_279754cuda3std6ranges3__45__cpo9iter_moveE,@object
	.size		_ZN40_INTERNAL_5502a99c_4_k_cu_8f7d45c3_279754cuda3std6ranges3__45__cpo9iter_moveE,(_ZN40_INTERNAL_5502a99c_4_k_cu_8f7d45c3_279754cuda3std3__45__cpo5beginE - _ZN40_INTERNAL_5502a99c_4_k_cu_8f7d45c3_279754cuda3std6ranges3__45__cpo9iter_moveE)
_ZN40_INTERNAL_5502a99c_4_k_cu_8f7d45c3_279754cuda3std6ranges3__45__cpo9iter_moveE:
	.zero		1
	.type		_ZN40_INTERNAL_5502a99c_4_k_cu_8f7d45c3_279754cuda3std3__45__cpo5beginE,@object
	.size		_ZN40_INTERNAL_5502a99c_4_k_cu_8f7d45c3_279754cuda3std3__45__cpo5beginE,(_ZN40_INTERNAL_5502a99c_4_k_cu_8f7d45c3_279754cuda3std3__442_GLOBAL__N__5502a99c_4_k_cu_8f7d45c3_279756ignoreE - _ZN40_INTERNAL_5502a99c_4_k_cu_8f7d45c3_279754cuda3std3__45__cpo5beginE)
_ZN40_INTERNAL_5502a99c_4_k_cu_8f7d45c3_279754cuda3std3__45__cpo5beginE:
	.zero		1
	.type		_ZN40_INTERNAL_5502a99c_4_k_cu_8f7d45c3_279754cuda3std3__442_GLOBAL__N__5502a99c_4_k_cu_8f7d45c3_279756ignoreE,@object
	.size		_ZN40_INTERNAL_5502a99c_4_k_cu_8f7d45c3_279754cuda3std3__442_GLOBAL__N__5502a99c_4_k_cu_8f7d45c3_279756ignoreE,(_ZN40_INTERNAL_5502a99c_4_k_cu_8f7d45c3_279754cute7productE - _ZN40_INTERNAL_5502a99c_4_k_cu_8f7d45c3_279754cuda3std3__442_GLOBAL__N__5502a99c_4_k_cu_8f7d45c3_279756ignoreE)
_ZN40_INTERNAL_5502a99c_4_k_cu_8f7d45c3_279754cuda3std3__442_GLOBAL__N__5502a99c_4_k_cu_8f7d45c3_279756ignoreE:
	.zero		1
	.type		_ZN40_INTERNAL_5502a99c_4_k_cu_8f7d45c3_279754cute7productE,@object
	.size		_ZN40_INTERNAL_5502a99c_4_k_cu_8f7d45c3_279754cute7productE,(_ZN40_INTERNAL_5502a99c_4_k_cu_8f7d45c3_279754cuda3std3__45__cpo3endE - _ZN40_INTERNAL_5502a99c_4_k_cu_8f7d45c3_279754cute7productE)
_ZN40_INTERNAL_5502a99c_4_k_cu_8f7d45c3_279754cute7productE:
	.zero		1
	.type		_ZN40_INTERNAL_5502a99c_4_k_cu_8f7d45c3_279754cuda3std3__45__cpo3endE,@object
	.size		_ZN40_INTERNAL_5502a99c_4_k_cu_8f7d45c3_279754cuda3std3__45__cpo3endE,(_ZN40_INTERNAL_5502a99c_4_k_cu_8f7d45c3_279754cuda3std3__419piecewise_constructE - _ZN40_INTERNAL_5502a99c_4_k_cu_8f7d45c3_279754cuda3std3__45__cpo3endE)
_ZN40_INTERNAL_5502a99c_4_k_cu_8f7d45c3_279754cuda3std3__45__cpo3endE:
	.zero		1
	.type		_ZN40_INTERNAL_5502a99c_4_k_cu_8f7d45c3_279754cuda3std3__419piecewise_constructE,@object
	.size		_ZN40_INTERNAL_5502a99c_4_k_cu_8f7d45c3_279754cuda3std3__419piecewise_constructE,(_ZN40_INTERNAL_5502a99c_4_k_cu_8f7d45c3_279754cuda3std3__45__cpo4cendE - _ZN40_INTERNAL_5502a99c_4_k_cu_8f7d45c3_279754cuda3std3__419piecewise_constructE)
_ZN40_INTERNAL_5502a99c_4_k_cu_8f7d45c3_279754cuda3std3__419piecewise_constructE:
	.zero		1
	.type		_ZN40_INTERNAL_5502a99c_4_k_cu_8f7d45c3_279754cuda3std3__45__cpo4cendE,@object
	.size		_ZN40_INTERNAL_5502a99c_4_k_cu_8f7d45c3_279754cuda3std3__45__cpo4cendE,(_ZN40_INTERNAL_5502a99c_4_k_cu_8f7d45c3_279754cuda3std6ranges3__45__cpo4swapE - _ZN40_INTERNAL_5502a99c_4_k_cu_8f7d45c3_279754cuda3std3__45__cpo4cendE)
_ZN40_INTERNAL_5502a99c_4_k_cu_8f7d45c3_279754cuda3std3__45__cpo4cendE:
	.zero		1
	.type		_ZN40_INTERNAL_5502a99c_4_k_cu_8f7d45c3_279754cuda3std6ranges3__45__cpo4swapE,@object
	.size		_ZN40_INTERNAL_5502a99c_4_k_cu_8f7d45c3_279754cuda3std6ranges3__45__cpo4swapE,(.L_10 - _ZN40_INTERNAL_5502a99c_4_k_cu_8f7d45c3_279754cuda3std6ranges3__45__cpo4swapE)
_ZN40_INTERNAL_5502a99c_4_k_cu_8f7d45c3_279754cuda3std6ranges3__45__cpo4swapE:
	.zero		1
.L_10:


//--------------------- .nv.constant0._ZN7cutlass13device_kernelINS_4gemm6kernel13GemmUniversalIN4cute5tupleIJiiiiEEENS1_10collective13CollectiveMmaINS1_35MainloopSm100TmaUmmaWarpSpecializedILi8ELi2ELi4ENS5_IJNS4_1CILi8EEENSA_ILi1EEESC_EEEEENS5_IJNSA_ILi64EEENSA_ILi128EEESF_EEENS_6half_tENS5_IJlSC_lEEESI_SJ_NS4_8TiledMMAINS4_8MMA_AtomIJNS4_20SM100_MMA_F16BF16_SSISI_SI_fLi64ELi128ELNS4_4UMMA5MajorE0ELSO_0ELNSN_7ScaleInE0ELSP_0EEEEEENS4_6LayoutINS5_IJSC_SC_SC_EEENS5_IJNSA_ILi0EEESU_SU_EEEEENS5_IJNS4_10UnderscoreESX_SX_EEEEENS4_13SM90_TMA_LOADENS4_14ComposedLayoutINS4_7SwizzleILi3ELi4ELi3EEENS4_18smem_ptr_flag_bitsILi16EEENSS_INS5_IJSB_SF_EEENS5_IJSF_SC_EEEEEEEvNS4_8identityENS4_23SM90_TMA_LOAD_MULTICASTES19_vS1A_EENS_8epilogue10collective18CollectiveEpilogueINS1D_23Sm100TmaWarpSpecializedILi4ELi2ELi16ELb1ELb0EEEJSH_NS5_IJNSS_ISF_SC_EENSS_INSA_ILi32EEESC_EEEEESI_SJ_SI_SJ_NS1D_6fusion15FusionCallbacksIS1H_NS1M_17LinearCombinationISI_fSI_fLNS_15FloatRoundStyleE2EEESH_S1L_JEEENS4_5SM1004TMEM4LOAD26SM100_TMEM_LOAD_16dp256b4xES10_NS11_INS12_ILi2ELi4ELi3EEES15_NSS_INS5_IJSB_S1J_EEENS5_IJS1J_SC_EEEEEEENS4_17SM75_U32x4_LDSM_NENS4_14SM90_TMA_STOREES20_NS4_17SM90_U32x4_STSM_NENS4_39AutoVectorizingCopyWithAssumedAlignmentILi128EEEEEEvvEEEEvNT_6ParamsE --------------------------
	.section	.nv.constant0._ZN7cutlass13device_kernelINS_4gemm6kernel13GemmUniversalIN4cute5tupleIJiiiiEEENS1_10collective13CollectiveMmaINS1_35MainloopSm100TmaUmmaWarpSpecializedILi8ELi2ELi4ENS5_IJNS4_1CILi8EEENSA_ILi1EEESC_EEEEENS5_IJNSA_ILi64EEENSA_ILi128EEESF_EEENS_6half_tENS5_IJlSC_lEEESI_SJ_NS4_8TiledMMAINS4_8MMA_AtomIJNS4_20SM100_MMA_F16BF16_SSISI_SI_fLi64ELi128ELNS4_4UMMA5MajorE0ELSO_0ELNSN_7ScaleInE0ELSP_0EEEEEENS4_6LayoutINS5_IJSC_SC_SC_EEENS5_IJNSA_ILi0EEESU_SU_EEEEENS5_IJNS4_10UnderscoreESX_SX_EEEEENS4_13SM90_TMA_LOADENS4_14ComposedLayoutINS4_7SwizzleILi3ELi4ELi3EEENS4_18smem_ptr_flag_bitsILi16EEENSS_INS5_IJSB_SF_EEENS5_IJSF_SC_EEEEEEEvNS4_8identityENS4_23SM90_TMA_LOAD_MULTICASTES19_vS1A_EENS_8epilogue10collective18CollectiveEpilogueINS1D_23Sm100TmaWarpSpecializedILi4ELi2ELi16ELb1ELb0EEEJSH_NS5_IJNSS_ISF_SC_EENSS_INSA_ILi32EEESC_EEEEESI_SJ_SI_SJ_NS1D_6fusion15FusionCallbacksIS1H_NS1M_17LinearCombinationISI_fSI_fLNS_15FloatRoundStyleE2EEESH_S1L_JEEENS4_5SM1004TMEM4LOAD26SM100_TMEM_LOAD_16dp256b4xES10_NS11_INS12_ILi2ELi4ELi3EEES15_NSS_INS5_IJSB_S1J_EEENS5_IJS1J_SC_EEEEEEENS4_17SM75_U32x4_LDSM_NENS4_14SM90_TMA_STOREES20_NS4_17SM90_U32x4_STSM_NENS4_39AutoVectorizingCopyWithAssumedAlignmentILi128EEEEEEvvEEEEvNT_6ParamsE,"a",@progbits
	.sectionflags	@""
	.align	4
.nv.constant0._ZN7cutlass13device_kernelINS_4gemm6kernel13GemmUniversalIN4cute5tupleIJiiiiEEENS1_10collective13CollectiveMmaINS1_35MainloopSm100TmaUmmaWarpSpecializedILi8ELi2ELi4ENS5_IJNS4_1CILi8EEENSA_ILi1EEESC_EEEEENS5_IJNSA_ILi64EEENSA_ILi128EEESF_EEENS_6half_tENS5_IJlSC_lEEESI_SJ_NS4_8TiledMMAINS4_8MMA_AtomIJNS4_20SM100_MMA_F16BF16_SSISI_SI_fLi64ELi128ELNS4_4UMMA5MajorE0ELSO_0ELNSN_7ScaleInE0ELSP_0EEEEEENS4_6LayoutINS5_IJSC_SC_SC_EEENS5_IJNSA_ILi0EEESU_SU_EEEEENS5_IJNS4_10UnderscoreESX_SX_EEEEENS4_13SM90_TMA_LOADENS4_14ComposedLayoutINS4_7SwizzleILi3ELi4ELi3EEENS4_18smem_ptr_flag_bitsILi16EEENSS_INS5_IJSB_SF_EEENS5_IJSF_SC_EEEEEEEvNS4_8identityENS4_23SM90_TMA_LOAD_MULTICASTES19_vS1A_EENS_8epilogue10collective18CollectiveEpilogueINS1D_23Sm100TmaWarpSpecializedILi4ELi2ELi16ELb1ELb0EEEJSH_NS5_IJNSS_ISF_SC_EENSS_INSA_ILi32EEESC_EEEEESI_SJ_SI_SJ_NS1D_6fusion15FusionCallbacksIS1H_NS1M_17LinearCombinationISI_fSI_fLNS_15FloatRoundStyleE2EEESH_S1L_JEEENS4_5SM1004TMEM4LOAD26SM100_TMEM_LOAD_16dp256b4xES10_NS11_INS12_ILi2ELi4ELi3EEES15_NSS_INS5_IJSB_S1J_EEENS5_IJS1J_SC_EEEEEEENS4_17SM75_U32x4_LDSM_NENS4_14SM90_TMA_STOREES20_NS4_17SM90_U32x4_STSM_NENS4_39AutoVectorizingCopyWithAssumedAlignmentILi128EEEEEEvvEEEEvNT_6ParamsE:
	.zero		2944


//--------------------- SYMBOLS --------------------------

	.type		.nv.reservedSmem.offset0,@object
	.size		.nv.reservedSmem.offset0,0x4
	.type		.nv.reservedSmem.cap,@object
	.size		.nv.reservedSmem.cap,0x4
	.type		__assertfail,@function
